//
// Generated by NVIDIA NVVM Compiler
//
// Compiler Build ID: CL-36424714
// Cuda compilation tools, release 13.0, V13.0.88
// Based on NVVM 20.0.0
//

.version 9.0
.target sm_100
.address_size 64

	// .globl	_Z17persistentThreadsiiPfj
.extern .func  (.param .b32 func_retval0) vprintf
(
	.param .b64 vprintf_param_0,
	.param .b64 vprintf_param_1
)
;
.extern .func  (.param .b64 func_retval0) malloc
(
	.param .b64 malloc_param_0
)
;
.extern .func free
(
	.param .b64 free_param_0
)
;
.global .align 4 .b8 precalc_xorwow_matrix[102400];
.global .align 4 .b8 precalc_xorwow_offset_matrix[102400];
.global .align 4 .b8 mrg32k3aM1[2304];
.global .align 4 .b8 mrg32k3aM2[2304];
.global .align 4 .b8 mrg32k3aM1SubSeq[2016];
.global .align 4 .b8 mrg32k3aM2SubSeq[2016];
.global .align 4 .b8 mrg32k3aM1Seq[2304];
.global .align 4 .b8 mrg32k3aM2Seq[2304];
.const .align 8 .b8 __cr_lgamma_table[72];
// _ZZ17persistentThreadsiiPfjE12totalFitness has been demoted
.global .align 1 .b8 _ZN34_INTERNAL_a15cba7d_4_k_cu_d7ef85f44cuda3std3__45__cpo5beginE[1];
.global .align 1 .b8 _ZN34_INTERNAL_a15cba7d_4_k_cu_d7ef85f44cuda3std3__45__cpo3endE[1];
.global .align 1 .b8 _ZN34_INTERNAL_a15cba7d_4_k_cu_d7ef85f44cuda3std3__45__cpo6cbeginE[1];
.global .align 1 .b8 _ZN34_INTERNAL_a15cba7d_4_k_cu_d7ef85f44cuda3std3__45__cpo4cendE[1];
.global .align 1 .b8 _ZN34_INTERNAL_a15cba7d_4_k_cu_d7ef85f44cuda3std3__45__cpo6rbeginE[1];
.global .align 1 .b8 _ZN34_INTERNAL_a15cba7d_4_k_cu_d7ef85f44cuda3std3__45__cpo4rendE[1];
.global .align 1 .b8 _ZN34_INTERNAL_a15cba7d_4_k_cu_d7ef85f44cuda3std3__45__cpo7crbeginE[1];
.global .align 1 .b8 _ZN34_INTERNAL_a15cba7d_4_k_cu_d7ef85f44cuda3std3__45__cpo5crendE[1];
.global .align 1 .b8 _ZN34_INTERNAL_a15cba7d_4_k_cu_d7ef85f44cuda3std3__436_GLOBAL__N__a15cba7d_4_k_cu_d7ef85f46ignoreE[1];
.global .align 1 .b8 _ZN34_INTERNAL_a15cba7d_4_k_cu_d7ef85f44cuda3std3__419piecewise_constructE[1];
.global .align 1 .b8 _ZN34_INTERNAL_a15cba7d_4_k_cu_d7ef85f44cuda3std3__48in_placeE[1];
.global .align 1 .b8 _ZN34_INTERNAL_a15cba7d_4_k_cu_d7ef85f44cuda3std3__420unreachable_sentinelE[1];
.global .align 1 .b8 _ZN34_INTERNAL_a15cba7d_4_k_cu_d7ef85f44cuda3std3__47nulloptE[1];
.global .align 1 .b8 _ZN34_INTERNAL_a15cba7d_4_k_cu_d7ef85f44cuda3std3__48unexpectE[1];
.global .align 1 .b8 _ZN34_INTERNAL_a15cba7d_4_k_cu_d7ef85f44cuda3std6ranges3__45__cpo4swapE[1];
.global .align 1 .b8 _ZN34_INTERNAL_a15cba7d_4_k_cu_d7ef85f44cuda3std6ranges3__45__cpo9iter_moveE[1];
.global .align 1 .b8 _ZN34_INTERNAL_a15cba7d_4_k_cu_d7ef85f44cuda3std6ranges3__45__cpo5beginE[1];
.global .align 1 .b8 _ZN34_INTERNAL_a15cba7d_4_k_cu_d7ef85f44cuda3std6ranges3__45__cpo3endE[1];
.global .align 1 .b8 _ZN34_INTERNAL_a15cba7d_4_k_cu_d7ef85f44cuda3std6ranges3__45__cpo6cbeginE[1];
.global .align 1 .b8 _ZN34_INTERNAL_a15cba7d_4_k_cu_d7ef85f44cuda3std6ranges3__45__cpo4cendE[1];
.global .align 1 .b8 _ZN34_INTERNAL_a15cba7d_4_k_cu_d7ef85f44cuda3std6ranges3__45__cpo7advanceE[1];
.global .align 1 .b8 _ZN34_INTERNAL_a15cba7d_4_k_cu_d7ef85f44cuda3std6ranges3__45__cpo9iter_swapE[1];
.global .align 1 .b8 _ZN34_INTERNAL_a15cba7d_4_k_cu_d7ef85f44cuda3std6ranges3__45__cpo4nextE[1];
.global .align 1 .b8 _ZN34_INTERNAL_a15cba7d_4_k_cu_d7ef85f44cuda3std6ranges3__45__cpo4prevE[1];
.global .align 1 .b8 _ZN34_INTERNAL_a15cba7d_4_k_cu_d7ef85f44cuda3std6ranges3__45__cpo4dataE[1];
.global .align 1 .b8 _ZN34_INTERNAL_a15cba7d_4_k_cu_d7ef85f44cuda3std6ranges3__45__cpo5cdataE[1];
.global .align 1 .b8 _ZN34_INTERNAL_a15cba7d_4_k_cu_d7ef85f44cuda3std6ranges3__45__cpo4sizeE[1];
.global .align 1 .b8 _ZN34_INTERNAL_a15cba7d_4_k_cu_d7ef85f44cuda3std6ranges3__45__cpo5ssizeE[1];
.global .align 1 .b8 _ZN34_INTERNAL_a15cba7d_4_k_cu_d7ef85f44cuda3std6ranges3__45__cpo8distanceE[1];
.global .align 1 .b8 _ZN34_INTERNAL_a15cba7d_4_k_cu_d7ef85f46thrust24THRUST_300001_SM_1000_NS8cuda_cub3parE[1];
.global .align 1 .b8 _ZN34_INTERNAL_a15cba7d_4_k_cu_d7ef85f46thrust24THRUST_300001_SM_1000_NS8cuda_cub10par_nosyncE[1];
.global .align 1 .b8 _ZN34_INTERNAL_a15cba7d_4_k_cu_d7ef85f46thrust24THRUST_300001_SM_1000_NS6system6detail10sequential3seqE[1];
.global .align 1 .b8 _ZN34_INTERNAL_a15cba7d_4_k_cu_d7ef85f46thrust24THRUST_300001_SM_1000_NS6system3cpp3parE[1];
.global .align 1 .b8 _ZN34_INTERNAL_a15cba7d_4_k_cu_d7ef85f46thrust24THRUST_300001_SM_1000_NS12placeholders2_1E[1];
.global .align 1 .b8 _ZN34_INTERNAL_a15cba7d_4_k_cu_d7ef85f46thrust24THRUST_300001_SM_1000_NS12placeholders2_2E[1];
.global .align 1 .b8 _ZN34_INTERNAL_a15cba7d_4_k_cu_d7ef85f46thrust24THRUST_300001_SM_1000_NS12placeholders2_3E[1];
.global .align 1 .b8 _ZN34_INTERNAL_a15cba7d_4_k_cu_d7ef85f46thrust24THRUST_300001_SM_1000_NS12placeholders2_4E[1];
.global .align 1 .b8 _ZN34_INTERNAL_a15cba7d_4_k_cu_d7ef85f46thrust24THRUST_300001_SM_1000_NS12placeholders2_5E[1];
.global .align 1 .b8 _ZN34_INTERNAL_a15cba7d_4_k_cu_d7ef85f46thrust24THRUST_300001_SM_1000_NS12placeholders2_6E[1];
.global .align 1 .b8 _ZN34_INTERNAL_a15cba7d_4_k_cu_d7ef85f46thrust24THRUST_300001_SM_1000_NS12placeholders2_7E[1];
.global .align 1 .b8 _ZN34_INTERNAL_a15cba7d_4_k_cu_d7ef85f46thrust24THRUST_300001_SM_1000_NS12placeholders2_8E[1];
.global .align 1 .b8 _ZN34_INTERNAL_a15cba7d_4_k_cu_d7ef85f46thrust24THRUST_300001_SM_1000_NS12placeholders2_9E[1];
.global .align 1 .b8 _ZN34_INTERNAL_a15cba7d_4_k_cu_d7ef85f46thrust24THRUST_300001_SM_1000_NS12placeholders3_10E[1];
.global .align 1 .b8 _ZN34_INTERNAL_a15cba7d_4_k_cu_d7ef85f46thrust24THRUST_300001_SM_1000_NS3seqE[1];
.global .align 1 .b8 _ZN34_INTERNAL_a15cba7d_4_k_cu_d7ef85f46thrust24THRUST_300001_SM_1000_NS6deviceE[1];
.extern .shared .align 16 .b8 population[];
.global .align 1 .b8 $str[56] = {116, 101, 109, 112, 111, 114, 97, 114, 121, 95, 98, 117, 102, 102, 101, 114, 58, 58, 97, 108, 108, 111, 99, 97, 116, 101, 58, 32, 103, 101, 116, 95, 116, 101, 109, 112, 111, 114, 97, 114, 121, 95, 98, 117, 102, 102, 101, 114, 32, 102, 97, 105, 108, 101, 100};
.global .align 1 .b8 $str$1[4] = {37, 115, 10};

.visible .entry _Z17persistentThreadsiiPfj(
	.param .u32 _Z17persistentThreadsiiPfj_param_0,
	.param .u32 _Z17persistentThreadsiiPfj_param_1,
	.param .u64 .ptr .align 1 _Z17persistentThreadsiiPfj_param_2,
	.param .u32 _Z17persistentThreadsiiPfj_param_3
)
{
	.local .align 8 .b8 	__local_depot0[840];
	.reg .b64 	%SP;
	.reg .b64 	%SPL;
	.reg .pred 	%p<246>;
	.reg .b16 	%rs<293>;
	.reg .b32 	%r<2464>;
	.reg .b32 	%f<87>;
	.reg .b64 	%rd<345>;
	.reg .b64 	%fd<93>;
	// demoted variable
	.shared .align 4 .f32 _ZZ17persistentThreadsiiPfjE12totalFitness;
	mov.u64 	%SPL, __local_depot0;
	cvta.local.u64 	%SP, %SPL;
	ld.param.u32 	%r948, [_Z17persistentThreadsiiPfj_param_3];
	add.u64 	%rd1, %SPL, 8;
	add.u64 	%rd2, %SPL, 272;
	add.u64 	%rd3, %SPL, 320;
	mov.u32 	%r949, %ctaid.x;
	mov.u32 	%r1, %ntid.x;
	mov.u32 	%r950, %tid.x;
	mad.lo.s32 	%r2321, %r949, %r1, %r950;
	xor.b32  	%r951, %r948, -1429050551;
	mul.lo.s32 	%r952, %r951, 1099087573;
	add.s32 	%r2322, %r952, -638133224;
	add.s32 	%r2045, %r952, 123456789;
	st.local.v2.u32 	[%rd2], {%r2322, %r2045};
	xor.b32  	%r2044, %r952, 362436069;
	mov.b32 	%r2043, -123459836;
	st.local.v2.u32 	[%rd2+8], {%r2044, %r2043};
	add.s32 	%r2041, %r952, 5783321;
	mov.b32 	%r2042, -589760388;
	st.local.v2.u32 	[%rd2+16], {%r2042, %r2041};
	setp.eq.s32 	%p3, %r2321, 0;
	@%p3 bra 	$L__BB0_115;
	cvt.s64.s32 	%rd307, %r2321;
	mov.b32 	%r2028, 0;
	mov.b32 	%r2043, -123459836;
	mov.b32 	%r2042, -589760388;
$L__BB0_2:
	mov.u64 	%rd5, %rd307;
	and.b64  	%rd6, %rd5, 3;
	setp.eq.s64 	%p4, %rd6, 0;
	@%p4 bra 	$L__BB0_114;
	mul.wide.u32 	%rd106, %r2028, 3200;
	mov.u64 	%rd107, precalc_xorwow_matrix;
	add.s64 	%rd7, %rd107, %rd106;
	mov.b32 	%r2041, 0;
	mov.u32 	%r2042, %r2041;
	mov.u32 	%r2043, %r2041;
	mov.u32 	%r2044, %r2041;
	mov.u32 	%r2045, %r2041;
	mov.u32 	%r2034, %r2041;
$L__BB0_4:
	mul.wide.u32 	%rd108, %r2034, 4;
	add.s64 	%rd109, %rd2, %rd108;
	ld.local.u32 	%r19, [%rd109+4];
	shl.b32 	%r20, %r2034, 5;
	mov.b32 	%r2040, 0;
$L__BB0_5:
	.pragma "nounroll";
	shr.u32 	%r958, %r19, %r2040;
	and.b32  	%r959, %r958, 1;
	setp.eq.b32 	%p5, %r959, 1;
	not.pred 	%p6, %p5;
	add.s32 	%r960, %r20, %r2040;
	mul.lo.s32 	%r961, %r960, 5;
	mul.wide.u32 	%rd110, %r961, 4;
	add.s64 	%rd8, %rd7, %rd110;
	@%p6 bra 	$L__BB0_7;
	ld.global.u32 	%r962, [%rd8];
	xor.b32  	%r2045, %r2045, %r962;
	ld.global.u32 	%r963, [%rd8+4];
	xor.b32  	%r2044, %r2044, %r963;
	ld.global.u32 	%r964, [%rd8+8];
	xor.b32  	%r2043, %r2043, %r964;
	ld.global.u32 	%r965, [%rd8+12];
	xor.b32  	%r2042, %r2042, %r965;
	ld.global.u32 	%r966, [%rd8+16];
	xor.b32  	%r2041, %r2041, %r966;
$L__BB0_7:
	and.b32  	%r968, %r958, 2;
	setp.eq.s32 	%p7, %r968, 0;
	@%p7 bra 	$L__BB0_9;
	ld.global.u32 	%r969, [%rd8+20];
	xor.b32  	%r2045, %r2045, %r969;
	ld.global.u32 	%r970, [%rd8+24];
	xor.b32  	%r2044, %r2044, %r970;
	ld.global.u32 	%r971, [%rd8+28];
	xor.b32  	%r2043, %r2043, %r971;
	ld.global.u32 	%r972, [%rd8+32];
	xor.b32  	%r2042, %r2042, %r972;
	ld.global.u32 	%r973, [%rd8+36];
	xor.b32  	%r2041, %r2041, %r973;
$L__BB0_9:
	and.b32  	%r975, %r958, 4;
	setp.eq.s32 	%p8, %r975, 0;
	@%p8 bra 	$L__BB0_11;
	ld.global.u32 	%r976, [%rd8+40];
	xor.b32  	%r2045, %r2045, %r976;
	ld.global.u32 	%r977, [%rd8+44];
	xor.b32  	%r2044, %r2044, %r977;
	ld.global.u32 	%r978, [%rd8+48];
	xor.b32  	%r2043, %r2043, %r978;
	ld.global.u32 	%r979, [%rd8+52];
	xor.b32  	%r2042, %r2042, %r979;
	ld.global.u32 	%r980, [%rd8+56];
	xor.b32  	%r2041, %r2041, %r980;
$L__BB0_11:
	and.b32  	%r982, %r958, 8;
	setp.eq.s32 	%p9, %r982, 0;
	@%p9 bra 	$L__BB0_13;
	ld.global.u32 	%r983, [%rd8+60];
	xor.b32  	%r2045, %r2045, %r983;
	ld.global.u32 	%r984, [%rd8+64];
	xor.b32  	%r2044, %r2044, %r984;
	ld.global.u32 	%r985, [%rd8+68];
	xor.b32  	%r2043, %r2043, %r985;
	ld.global.u32 	%r986, [%rd8+72];
	xor.b32  	%r2042, %r2042, %r986;
	ld.global.u32 	%r987, [%rd8+76];
	xor.b32  	%r2041, %r2041, %r987;
$L__BB0_13:
	and.b32  	%r989, %r958, 16;
	setp.eq.s32 	%p10, %r989, 0;
	@%p10 bra 	$L__BB0_15;
	ld.global.u32 	%r990, [%rd8+80];
	xor.b32  	%r2045, %r2045, %r990;
	ld.global.u32 	%r991, [%rd8+84];
	xor.b32  	%r2044, %r2044, %r991;
	ld.global.u32 	%r992, [%rd8+88];
	xor.b32  	%r2043, %r2043, %r992;
	ld.global.u32 	%r993, [%rd8+92];
	xor.b32  	%r2042, %r2042, %r993;
	ld.global.u32 	%r994, [%rd8+96];
	xor.b32  	%r2041, %r2041, %r994;
$L__BB0_15:
	and.b32  	%r996, %r958, 32;
	setp.eq.s32 	%p11, %r996, 0;
	@%p11 bra 	$L__BB0_17;
	ld.global.u32 	%r997, [%rd8+100];
	xor.b32  	%r2045, %r2045, %r997;
	ld.global.u32 	%r998, [%rd8+104];
	xor.b32  	%r2044, %r2044, %r998;
	ld.global.u32 	%r999, [%rd8+108];
	xor.b32  	%r2043, %r2043, %r999;
	ld.global.u32 	%r1000, [%rd8+112];
	xor.b32  	%r2042, %r2042, %r1000;
	ld.global.u32 	%r1001, [%rd8+116];
	xor.b32  	%r2041, %r2041, %r1001;
$L__BB0_17:
	and.b32  	%r1003, %r958, 64;
	setp.eq.s32 	%p12, %r1003, 0;
	@%p12 bra 	$L__BB0_19;
	ld.global.u32 	%r1004, [%rd8+120];
	xor.b32  	%r2045, %r2045, %r1004;
	ld.global.u32 	%r1005, [%rd8+124];
	xor.b32  	%r2044, %r2044, %r1005;
	ld.global.u32 	%r1006, [%rd8+128];
	xor.b32  	%r2043, %r2043, %r1006;
	ld.global.u32 	%r1007, [%rd8+132];
	xor.b32  	%r2042, %r2042, %r1007;
	ld.global.u32 	%r1008, [%rd8+136];
	xor.b32  	%r2041, %r2041, %r1008;
$L__BB0_19:
	and.b32  	%r1010, %r958, 128;
	setp.eq.s32 	%p13, %r1010, 0;
	@%p13 bra 	$L__BB0_21;
	ld.global.u32 	%r1011, [%rd8+140];
	xor.b32  	%r2045, %r2045, %r1011;
	ld.global.u32 	%r1012, [%rd8+144];
	xor.b32  	%r2044, %r2044, %r1012;
	ld.global.u32 	%r1013, [%rd8+148];
	xor.b32  	%r2043, %r2043, %r1013;
	ld.global.u32 	%r1014, [%rd8+152];
	xor.b32  	%r2042, %r2042, %r1014;
	ld.global.u32 	%r1015, [%rd8+156];
	xor.b32  	%r2041, %r2041, %r1015;
$L__BB0_21:
	and.b32  	%r1017, %r958, 256;
	setp.eq.s32 	%p14, %r1017, 0;
	@%p14 bra 	$L__BB0_23;
	ld.global.u32 	%r1018, [%rd8+160];
	xor.b32  	%r2045, %r2045, %r1018;
	ld.global.u32 	%r1019, [%rd8+164];
	xor.b32  	%r2044, %r2044, %r1019;
	ld.global.u32 	%r1020, [%rd8+168];
	xor.b32  	%r2043, %r2043, %r1020;
	ld.global.u32 	%r1021, [%rd8+172];
	xor.b32  	%r2042, %r2042, %r1021;
	ld.global.u32 	%r1022, [%rd8+176];
	xor.b32  	%r2041, %r2041, %r1022;
$L__BB0_23:
	and.b32  	%r1024, %r958, 512;
	setp.eq.s32 	%p15, %r1024, 0;
	@%p15 bra 	$L__BB0_25;
	ld.global.u32 	%r1025, [%rd8+180];
	xor.b32  	%r2045, %r2045, %r1025;
	ld.global.u32 	%r1026, [%rd8+184];
	xor.b32  	%r2044, %r2044, %r1026;
	ld.global.u32 	%r1027, [%rd8+188];
	xor.b32  	%r2043, %r2043, %r1027;
	ld.global.u32 	%r1028, [%rd8+192];
	xor.b32  	%r2042, %r2042, %r1028;
	ld.global.u32 	%r1029, [%rd8+196];
	xor.b32  	%r2041, %r2041, %r1029;
$L__BB0_25:
	and.b32  	%r1031, %r958, 1024;
	setp.eq.s32 	%p16, %r1031, 0;
	@%p16 bra 	$L__BB0_27;
	ld.global.u32 	%r1032, [%rd8+200];
	xor.b32  	%r2045, %r2045, %r1032;
	ld.global.u32 	%r1033, [%rd8+204];
	xor.b32  	%r2044, %r2044, %r1033;
	ld.global.u32 	%r1034, [%rd8+208];
	xor.b32  	%r2043, %r2043, %r1034;
	ld.global.u32 	%r1035, [%rd8+212];
	xor.b32  	%r2042, %r2042, %r1035;
	ld.global.u32 	%r1036, [%rd8+216];
	xor.b32  	%r2041, %r2041, %r1036;
$L__BB0_27:
	and.b32  	%r1038, %r958, 2048;
	setp.eq.s32 	%p17, %r1038, 0;
	@%p17 bra 	$L__BB0_29;
	ld.global.u32 	%r1039, [%rd8+220];
	xor.b32  	%r2045, %r2045, %r1039;
	ld.global.u32 	%r1040, [%rd8+224];
	xor.b32  	%r2044, %r2044, %r1040;
	ld.global.u32 	%r1041, [%rd8+228];
	xor.b32  	%r2043, %r2043, %r1041;
	ld.global.u32 	%r1042, [%rd8+232];
	xor.b32  	%r2042, %r2042, %r1042;
	ld.global.u32 	%r1043, [%rd8+236];
	xor.b32  	%r2041, %r2041, %r1043;
$L__BB0_29:
	and.b32  	%r1045, %r958, 4096;
	setp.eq.s32 	%p18, %r1045, 0;
	@%p18 bra 	$L__BB0_31;
	ld.global.u32 	%r1046, [%rd8+240];
	xor.b32  	%r2045, %r2045, %r1046;
	ld.global.u32 	%r1047, [%rd8+244];
	xor.b32  	%r2044, %r2044, %r1047;
	ld.global.u32 	%r1048, [%rd8+248];
	xor.b32  	%r2043, %r2043, %r1048;
	ld.global.u32 	%r1049, [%rd8+252];
	xor.b32  	%r2042, %r2042, %r1049;
	ld.global.u32 	%r1050, [%rd8+256];
	xor.b32  	%r2041, %r2041, %r1050;
$L__BB0_31:
	and.b32  	%r1052, %r958, 8192;
	setp.eq.s32 	%p19, %r1052, 0;
	@%p19 bra 	$L__BB0_33;
	ld.global.u32 	%r1053, [%rd8+260];
	xor.b32  	%r2045, %r2045, %r1053;
	ld.global.u32 	%r1054, [%rd8+264];
	xor.b32  	%r2044, %r2044, %r1054;
	ld.global.u32 	%r1055, [%rd8+268];
	xor.b32  	%r2043, %r2043, %r1055;
	ld.global.u32 	%r1056, [%rd8+272];
	xor.b32  	%r2042, %r2042, %r1056;
	ld.global.u32 	%r1057, [%rd8+276];
	xor.b32  	%r2041, %r2041, %r1057;
$L__BB0_33:
	and.b32  	%r1059, %r958, 16384;
	setp.eq.s32 	%p20, %r1059, 0;
	@%p20 bra 	$L__BB0_35;
	ld.global.u32 	%r1060, [%rd8+280];
	xor.b32  	%r2045, %r2045, %r1060;
	ld.global.u32 	%r1061, [%rd8+284];
	xor.b32  	%r2044, %r2044, %r1061;
	ld.global.u32 	%r1062, [%rd8+288];
	xor.b32  	%r2043, %r2043, %r1062;
	ld.global.u32 	%r1063, [%rd8+292];
	xor.b32  	%r2042, %r2042, %r1063;
	ld.global.u32 	%r1064, [%rd8+296];
	xor.b32  	%r2041, %r2041, %r1064;
$L__BB0_35:
	and.b32  	%r1066, %r958, 32768;
	setp.eq.s32 	%p21, %r1066, 0;
	@%p21 bra 	$L__BB0_37;
	ld.global.u32 	%r1067, [%rd8+300];
	xor.b32  	%r2045, %r2045, %r1067;
	ld.global.u32 	%r1068, [%rd8+304];
	xor.b32  	%r2044, %r2044, %r1068;
	ld.global.u32 	%r1069, [%rd8+308];
	xor.b32  	%r2043, %r2043, %r1069;
	ld.global.u32 	%r1070, [%rd8+312];
	xor.b32  	%r2042, %r2042, %r1070;
	ld.global.u32 	%r1071, [%rd8+316];
	xor.b32  	%r2041, %r2041, %r1071;
$L__BB0_37:
	add.s32 	%r2040, %r2040, 16;
	setp.ne.s32 	%p22, %r2040, 32;
	@%p22 bra 	$L__BB0_5;
	mad.lo.s32 	%r1072, %r2034, -31, %r20;
	add.s32 	%r2034, %r1072, 1;
	setp.ne.s32 	%p23, %r2034, 5;
	@%p23 bra 	$L__BB0_4;
	st.local.u32 	[%rd2+4], %r2045;
	st.local.v2.u32 	[%rd2+8], {%r2044, %r2043};
	st.local.v2.u32 	[%rd2+16], {%r2042, %r2041};
	setp.eq.s64 	%p24, %rd6, 1;
	@%p24 bra 	$L__BB0_114;
	mov.b32 	%r2041, 0;
	mov.u32 	%r2042, %r2041;
	mov.u32 	%r2043, %r2041;
	mov.u32 	%r2044, %r2041;
	mov.u32 	%r2045, %r2041;
	mov.u32 	%r2126, %r2041;
$L__BB0_41:
	mul.wide.u32 	%rd111, %r2126, 4;
	add.s64 	%rd112, %rd2, %rd111;
	ld.local.u32 	%r195, [%rd112+4];
	shl.b32 	%r196, %r2126, 5;
	mov.b32 	%r2132, 0;
$L__BB0_42:
	.pragma "nounroll";
	shr.u32 	%r1075, %r195, %r2132;
	and.b32  	%r1076, %r1075, 1;
	setp.eq.b32 	%p25, %r1076, 1;
	not.pred 	%p26, %p25;
	add.s32 	%r1077, %r196, %r2132;
	mul.lo.s32 	%r1078, %r1077, 5;
	mul.wide.u32 	%rd113, %r1078, 4;
	add.s64 	%rd9, %rd7, %rd113;
	@%p26 bra 	$L__BB0_44;
	ld.global.u32 	%r1079, [%rd9];
	xor.b32  	%r2045, %r2045, %r1079;
	ld.global.u32 	%r1080, [%rd9+4];
	xor.b32  	%r2044, %r2044, %r1080;
	ld.global.u32 	%r1081, [%rd9+8];
	xor.b32  	%r2043, %r2043, %r1081;
	ld.global.u32 	%r1082, [%rd9+12];
	xor.b32  	%r2042, %r2042, %r1082;
	ld.global.u32 	%r1083, [%rd9+16];
	xor.b32  	%r2041, %r2041, %r1083;
$L__BB0_44:
	and.b32  	%r1085, %r1075, 2;
	setp.eq.s32 	%p27, %r1085, 0;
	@%p27 bra 	$L__BB0_46;
	ld.global.u32 	%r1086, [%rd9+20];
	xor.b32  	%r2045, %r2045, %r1086;
	ld.global.u32 	%r1087, [%rd9+24];
	xor.b32  	%r2044, %r2044, %r1087;
	ld.global.u32 	%r1088, [%rd9+28];
	xor.b32  	%r2043, %r2043, %r1088;
	ld.global.u32 	%r1089, [%rd9+32];
	xor.b32  	%r2042, %r2042, %r1089;
	ld.global.u32 	%r1090, [%rd9+36];
	xor.b32  	%r2041, %r2041, %r1090;
$L__BB0_46:
	and.b32  	%r1092, %r1075, 4;
	setp.eq.s32 	%p28, %r1092, 0;
	@%p28 bra 	$L__BB0_48;
	ld.global.u32 	%r1093, [%rd9+40];
	xor.b32  	%r2045, %r2045, %r1093;
	ld.global.u32 	%r1094, [%rd9+44];
	xor.b32  	%r2044, %r2044, %r1094;
	ld.global.u32 	%r1095, [%rd9+48];
	xor.b32  	%r2043, %r2043, %r1095;
	ld.global.u32 	%r1096, [%rd9+52];
	xor.b32  	%r2042, %r2042, %r1096;
	ld.global.u32 	%r1097, [%rd9+56];
	xor.b32  	%r2041, %r2041, %r1097;
$L__BB0_48:
	and.b32  	%r1099, %r1075, 8;
	setp.eq.s32 	%p29, %r1099, 0;
	@%p29 bra 	$L__BB0_50;
	ld.global.u32 	%r1100, [%rd9+60];
	xor.b32  	%r2045, %r2045, %r1100;
	ld.global.u32 	%r1101, [%rd9+64];
	xor.b32  	%r2044, %r2044, %r1101;
	ld.global.u32 	%r1102, [%rd9+68];
	xor.b32  	%r2043, %r2043, %r1102;
	ld.global.u32 	%r1103, [%rd9+72];
	xor.b32  	%r2042, %r2042, %r1103;
	ld.global.u32 	%r1104, [%rd9+76];
	xor.b32  	%r2041, %r2041, %r1104;
$L__BB0_50:
	and.b32  	%r1106, %r1075, 16;
	setp.eq.s32 	%p30, %r1106, 0;
	@%p30 bra 	$L__BB0_52;
	ld.global.u32 	%r1107, [%rd9+80];
	xor.b32  	%r2045, %r2045, %r1107;
	ld.global.u32 	%r1108, [%rd9+84];
	xor.b32  	%r2044, %r2044, %r1108;
	ld.global.u32 	%r1109, [%rd9+88];
	xor.b32  	%r2043, %r2043, %r1109;
	ld.global.u32 	%r1110, [%rd9+92];
	xor.b32  	%r2042, %r2042, %r1110;
	ld.global.u32 	%r1111, [%rd9+96];
	xor.b32  	%r2041, %r2041, %r1111;
$L__BB0_52:
	and.b32  	%r1113, %r1075, 32;
	setp.eq.s32 	%p31, %r1113, 0;
	@%p31 bra 	$L__BB0_54;
	ld.global.u32 	%r1114, [%rd9+100];
	xor.b32  	%r2045, %r2045, %r1114;
	ld.global.u32 	%r1115, [%rd9+104];
	xor.b32  	%r2044, %r2044, %r1115;
	ld.global.u32 	%r1116, [%rd9+108];
	xor.b32  	%r2043, %r2043, %r1116;
	ld.global.u32 	%r1117, [%rd9+112];
	xor.b32  	%r2042, %r2042, %r1117;
	ld.global.u32 	%r1118, [%rd9+116];
	xor.b32  	%r2041, %r2041, %r1118;
$L__BB0_54:
	and.b32  	%r1120, %r1075, 64;
	setp.eq.s32 	%p32, %r1120, 0;
	@%p32 bra 	$L__BB0_56;
	ld.global.u32 	%r1121, [%rd9+120];
	xor.b32  	%r2045, %r2045, %r1121;
	ld.global.u32 	%r1122, [%rd9+124];
	xor.b32  	%r2044, %r2044, %r1122;
	ld.global.u32 	%r1123, [%rd9+128];
	xor.b32  	%r2043, %r2043, %r1123;
	ld.global.u32 	%r1124, [%rd9+132];
	xor.b32  	%r2042, %r2042, %r1124;
	ld.global.u32 	%r1125, [%rd9+136];
	xor.b32  	%r2041, %r2041, %r1125;
$L__BB0_56:
	and.b32  	%r1127, %r1075, 128;
	setp.eq.s32 	%p33, %r1127, 0;
	@%p33 bra 	$L__BB0_58;
	ld.global.u32 	%r1128, [%rd9+140];
	xor.b32  	%r2045, %r2045, %r1128;
	ld.global.u32 	%r1129, [%rd9+144];
	xor.b32  	%r2044, %r2044, %r1129;
	ld.global.u32 	%r1130, [%rd9+148];
	xor.b32  	%r2043, %r2043, %r1130;
	ld.global.u32 	%r1131, [%rd9+152];
	xor.b32  	%r2042, %r2042, %r1131;
	ld.global.u32 	%r1132, [%rd9+156];
	xor.b32  	%r2041, %r2041, %r1132;
$L__BB0_58:
	and.b32  	%r1134, %r1075, 256;
	setp.eq.s32 	%p34, %r1134, 0;
	@%p34 bra 	$L__BB0_60;
	ld.global.u32 	%r1135, [%rd9+160];
	xor.b32  	%r2045, %r2045, %r1135;
	ld.global.u32 	%r1136, [%rd9+164];
	xor.b32  	%r2044, %r2044, %r1136;
	ld.global.u32 	%r1137, [%rd9+168];
	xor.b32  	%r2043, %r2043, %r1137;
	ld.global.u32 	%r1138, [%rd9+172];
	xor.b32  	%r2042, %r2042, %r1138;
	ld.global.u32 	%r1139, [%rd9+176];
	xor.b32  	%r2041, %r2041, %r1139;
$L__BB0_60:
	and.b32  	%r1141, %r1075, 512;
	setp.eq.s32 	%p35, %r1141, 0;
	@%p35 bra 	$L__BB0_62;
	ld.global.u32 	%r1142, [%rd9+180];
	xor.b32  	%r2045, %r2045, %r1142;
	ld.global.u32 	%r1143, [%rd9+184];
	xor.b32  	%r2044, %r2044, %r1143;
	ld.global.u32 	%r1144, [%rd9+188];
	xor.b32  	%r2043, %r2043, %r1144;
	ld.global.u32 	%r1145, [%rd9+192];
	xor.b32  	%r2042, %r2042, %r1145;
	ld.global.u32 	%r1146, [%rd9+196];
	xor.b32  	%r2041, %r2041, %r1146;
$L__BB0_62:
	and.b32  	%r1148, %r1075, 1024;
	setp.eq.s32 	%p36, %r1148, 0;
	@%p36 bra 	$L__BB0_64;
	ld.global.u32 	%r1149, [%rd9+200];
	xor.b32  	%r2045, %r2045, %r1149;
	ld.global.u32 	%r1150, [%rd9+204];
	xor.b32  	%r2044, %r2044, %r1150;
	ld.global.u32 	%r1151, [%rd9+208];
	xor.b32  	%r2043, %r2043, %r1151;
	ld.global.u32 	%r1152, [%rd9+212];
	xor.b32  	%r2042, %r2042, %r1152;
	ld.global.u32 	%r1153, [%rd9+216];
	xor.b32  	%r2041, %r2041, %r1153;
$L__BB0_64:
	and.b32  	%r1155, %r1075, 2048;
	setp.eq.s32 	%p37, %r1155, 0;
	@%p37 bra 	$L__BB0_66;
	ld.global.u32 	%r1156, [%rd9+220];
	xor.b32  	%r2045, %r2045, %r1156;
	ld.global.u32 	%r1157, [%rd9+224];
	xor.b32  	%r2044, %r2044, %r1157;
	ld.global.u32 	%r1158, [%rd9+228];
	xor.b32  	%r2043, %r2043, %r1158;
	ld.global.u32 	%r1159, [%rd9+232];
	xor.b32  	%r2042, %r2042, %r1159;
	ld.global.u32 	%r1160, [%rd9+236];
	xor.b32  	%r2041, %r2041, %r1160;
$L__BB0_66:
	and.b32  	%r1162, %r1075, 4096;
	setp.eq.s32 	%p38, %r1162, 0;
	@%p38 bra 	$L__BB0_68;
	ld.global.u32 	%r1163, [%rd9+240];
	xor.b32  	%r2045, %r2045, %r1163;
	ld.global.u32 	%r1164, [%rd9+244];
	xor.b32  	%r2044, %r2044, %r1164;
	ld.global.u32 	%r1165, [%rd9+248];
	xor.b32  	%r2043, %r2043, %r1165;
	ld.global.u32 	%r1166, [%rd9+252];
	xor.b32  	%r2042, %r2042, %r1166;
	ld.global.u32 	%r1167, [%rd9+256];
	xor.b32  	%r2041, %r2041, %r1167;
$L__BB0_68:
	and.b32  	%r1169, %r1075, 8192;
	setp.eq.s32 	%p39, %r1169, 0;
	@%p39 bra 	$L__BB0_70;
	ld.global.u32 	%r1170, [%rd9+260];
	xor.b32  	%r2045, %r2045, %r1170;
	ld.global.u32 	%r1171, [%rd9+264];
	xor.b32  	%r2044, %r2044, %r1171;
	ld.global.u32 	%r1172, [%rd9+268];
	xor.b32  	%r2043, %r2043, %r1172;
	ld.global.u32 	%r1173, [%rd9+272];
	xor.b32  	%r2042, %r2042, %r1173;
	ld.global.u32 	%r1174, [%rd9+276];
	xor.b32  	%r2041, %r2041, %r1174;
$L__BB0_70:
	and.b32  	%r1176, %r1075, 16384;
	setp.eq.s32 	%p40, %r1176, 0;
	@%p40 bra 	$L__BB0_72;
	ld.global.u32 	%r1177, [%rd9+280];
	xor.b32  	%r2045, %r2045, %r1177;
	ld.global.u32 	%r1178, [%rd9+284];
	xor.b32  	%r2044, %r2044, %r1178;
	ld.global.u32 	%r1179, [%rd9+288];
	xor.b32  	%r2043, %r2043, %r1179;
	ld.global.u32 	%r1180, [%rd9+292];
	xor.b32  	%r2042, %r2042, %r1180;
	ld.global.u32 	%r1181, [%rd9+296];
	xor.b32  	%r2041, %r2041, %r1181;
$L__BB0_72:
	and.b32  	%r1183, %r1075, 32768;
	setp.eq.s32 	%p41, %r1183, 0;
	@%p41 bra 	$L__BB0_74;
	ld.global.u32 	%r1184, [%rd9+300];
	xor.b32  	%r2045, %r2045, %r1184;
	ld.global.u32 	%r1185, [%rd9+304];
	xor.b32  	%r2044, %r2044, %r1185;
	ld.global.u32 	%r1186, [%rd9+308];
	xor.b32  	%r2043, %r2043, %r1186;
	ld.global.u32 	%r1187, [%rd9+312];
	xor.b32  	%r2042, %r2042, %r1187;
	ld.global.u32 	%r1188, [%rd9+316];
	xor.b32  	%r2041, %r2041, %r1188;
$L__BB0_74:
	add.s32 	%r2132, %r2132, 16;
	setp.ne.s32 	%p42, %r2132, 32;
	@%p42 bra 	$L__BB0_42;
	mad.lo.s32 	%r1189, %r2126, -31, %r196;
	add.s32 	%r2126, %r1189, 1;
	setp.ne.s32 	%p43, %r2126, 5;
	@%p43 bra 	$L__BB0_41;
	st.local.u32 	[%rd2+4], %r2045;
	st.local.v2.u32 	[%rd2+8], {%r2044, %r2043};
	st.local.v2.u32 	[%rd2+16], {%r2042, %r2041};
	setp.ne.s64 	%p44, %rd6, 3;
	@%p44 bra 	$L__BB0_114;
	mov.b32 	%r2041, 0;
	mov.u32 	%r2042, %r2041;
	mov.u32 	%r2043, %r2041;
	mov.u32 	%r2044, %r2041;
	mov.u32 	%r2045, %r2041;
	mov.u32 	%r2218, %r2041;
$L__BB0_78:
	mul.wide.u32 	%rd114, %r2218, 4;
	add.s64 	%rd115, %rd2, %rd114;
	ld.local.u32 	%r371, [%rd115+4];
	shl.b32 	%r372, %r2218, 5;
	mov.b32 	%r2224, 0;
$L__BB0_79:
	.pragma "nounroll";
	shr.u32 	%r1192, %r371, %r2224;
	and.b32  	%r1193, %r1192, 1;
	setp.eq.b32 	%p45, %r1193, 1;
	not.pred 	%p46, %p45;
	add.s32 	%r1194, %r372, %r2224;
	mul.lo.s32 	%r1195, %r1194, 5;
	mul.wide.u32 	%rd116, %r1195, 4;
	add.s64 	%rd10, %rd7, %rd116;
	@%p46 bra 	$L__BB0_81;
	ld.global.u32 	%r1196, [%rd10];
	xor.b32  	%r2045, %r2045, %r1196;
	ld.global.u32 	%r1197, [%rd10+4];
	xor.b32  	%r2044, %r2044, %r1197;
	ld.global.u32 	%r1198, [%rd10+8];
	xor.b32  	%r2043, %r2043, %r1198;
	ld.global.u32 	%r1199, [%rd10+12];
	xor.b32  	%r2042, %r2042, %r1199;
	ld.global.u32 	%r1200, [%rd10+16];
	xor.b32  	%r2041, %r2041, %r1200;
$L__BB0_81:
	and.b32  	%r1202, %r1192, 2;
	setp.eq.s32 	%p47, %r1202, 0;
	@%p47 bra 	$L__BB0_83;
	ld.global.u32 	%r1203, [%rd10+20];
	xor.b32  	%r2045, %r2045, %r1203;
	ld.global.u32 	%r1204, [%rd10+24];
	xor.b32  	%r2044, %r2044, %r1204;
	ld.global.u32 	%r1205, [%rd10+28];
	xor.b32  	%r2043, %r2043, %r1205;
	ld.global.u32 	%r1206, [%rd10+32];
	xor.b32  	%r2042, %r2042, %r1206;
	ld.global.u32 	%r1207, [%rd10+36];
	xor.b32  	%r2041, %r2041, %r1207;
$L__BB0_83:
	and.b32  	%r1209, %r1192, 4;
	setp.eq.s32 	%p48, %r1209, 0;
	@%p48 bra 	$L__BB0_85;
	ld.global.u32 	%r1210, [%rd10+40];
	xor.b32  	%r2045, %r2045, %r1210;
	ld.global.u32 	%r1211, [%rd10+44];
	xor.b32  	%r2044, %r2044, %r1211;
	ld.global.u32 	%r1212, [%rd10+48];
	xor.b32  	%r2043, %r2043, %r1212;
	ld.global.u32 	%r1213, [%rd10+52];
	xor.b32  	%r2042, %r2042, %r1213;
	ld.global.u32 	%r1214, [%rd10+56];
	xor.b32  	%r2041, %r2041, %r1214;
$L__BB0_85:
	and.b32  	%r1216, %r1192, 8;
	setp.eq.s32 	%p49, %r1216, 0;
	@%p49 bra 	$L__BB0_87;
	ld.global.u32 	%r1217, [%rd10+60];
	xor.b32  	%r2045, %r2045, %r1217;
	ld.global.u32 	%r1218, [%rd10+64];
	xor.b32  	%r2044, %r2044, %r1218;
	ld.global.u32 	%r1219, [%rd10+68];
	xor.b32  	%r2043, %r2043, %r1219;
	ld.global.u32 	%r1220, [%rd10+72];
	xor.b32  	%r2042, %r2042, %r1220;
	ld.global.u32 	%r1221, [%rd10+76];
	xor.b32  	%r2041, %r2041, %r1221;
$L__BB0_87:
	and.b32  	%r1223, %r1192, 16;
	setp.eq.s32 	%p50, %r1223, 0;
	@%p50 bra 	$L__BB0_89;
	ld.global.u32 	%r1224, [%rd10+80];
	xor.b32  	%r2045, %r2045, %r1224;
	ld.global.u32 	%r1225, [%rd10+84];
	xor.b32  	%r2044, %r2044, %r1225;
	ld.global.u32 	%r1226, [%rd10+88];
	xor.b32  	%r2043, %r2043, %r1226;
	ld.global.u32 	%r1227, [%rd10+92];
	xor.b32  	%r2042, %r2042, %r1227;
	ld.global.u32 	%r1228, [%rd10+96];
	xor.b32  	%r2041, %r2041, %r1228;
$L__BB0_89:
	and.b32  	%r1230, %r1192, 32;
	setp.eq.s32 	%p51, %r1230, 0;
	@%p51 bra 	$L__BB0_91;
	ld.global.u32 	%r1231, [%rd10+100];
	xor.b32  	%r2045, %r2045, %r1231;
	ld.global.u32 	%r1232, [%rd10+104];
	xor.b32  	%r2044, %r2044, %r1232;
	ld.global.u32 	%r1233, [%rd10+108];
	xor.b32  	%r2043, %r2043, %r1233;
	ld.global.u32 	%r1234, [%rd10+112];
	xor.b32  	%r2042, %r2042, %r1234;
	ld.global.u32 	%r1235, [%rd10+116];
	xor.b32  	%r2041, %r2041, %r1235;
$L__BB0_91:
	and.b32  	%r1237, %r1192, 64;
	setp.eq.s32 	%p52, %r1237, 0;
	@%p52 bra 	$L__BB0_93;
	ld.global.u32 	%r1238, [%rd10+120];
	xor.b32  	%r2045, %r2045, %r1238;
	ld.global.u32 	%r1239, [%rd10+124];
	xor.b32  	%r2044, %r2044, %r1239;
	ld.global.u32 	%r1240, [%rd10+128];
	xor.b32  	%r2043, %r2043, %r1240;
	ld.global.u32 	%r1241, [%rd10+132];
	xor.b32  	%r2042, %r2042, %r1241;
	ld.global.u32 	%r1242, [%rd10+136];
	xor.b32  	%r2041, %r2041, %r1242;
$L__BB0_93:
	and.b32  	%r1244, %r1192, 128;
	setp.eq.s32 	%p53, %r1244, 0;
	@%p53 bra 	$L__BB0_95;
	ld.global.u32 	%r1245, [%rd10+140];
	xor.b32  	%r2045, %r2045, %r1245;
	ld.global.u32 	%r1246, [%rd10+144];
	xor.b32  	%r2044, %r2044, %r1246;
	ld.global.u32 	%r1247, [%rd10+148];
	xor.b32  	%r2043, %r2043, %r1247;
	ld.global.u32 	%r1248, [%rd10+152];
	xor.b32  	%r2042, %r2042, %r1248;
	ld.global.u32 	%r1249, [%rd10+156];
	xor.b32  	%r2041, %r2041, %r1249;
$L__BB0_95:
	and.b32  	%r1251, %r1192, 256;
	setp.eq.s32 	%p54, %r1251, 0;
	@%p54 bra 	$L__BB0_97;
	ld.global.u32 	%r1252, [%rd10+160];
	xor.b32  	%r2045, %r2045, %r1252;
	ld.global.u32 	%r1253, [%rd10+164];
	xor.b32  	%r2044, %r2044, %r1253;
	ld.global.u32 	%r1254, [%rd10+168];
	xor.b32  	%r2043, %r2043, %r1254;
	ld.global.u32 	%r1255, [%rd10+172];
	xor.b32  	%r2042, %r2042, %r1255;
	ld.global.u32 	%r1256, [%rd10+176];
	xor.b32  	%r2041, %r2041, %r1256;
$L__BB0_97:
	and.b32  	%r1258, %r1192, 512;
	setp.eq.s32 	%p55, %r1258, 0;
	@%p55 bra 	$L__BB0_99;
	ld.global.u32 	%r1259, [%rd10+180];
	xor.b32  	%r2045, %r2045, %r1259;
	ld.global.u32 	%r1260, [%rd10+184];
	xor.b32  	%r2044, %r2044, %r1260;
	ld.global.u32 	%r1261, [%rd10+188];
	xor.b32  	%r2043, %r2043, %r1261;
	ld.global.u32 	%r1262, [%rd10+192];
	xor.b32  	%r2042, %r2042, %r1262;
	ld.global.u32 	%r1263, [%rd10+196];
	xor.b32  	%r2041, %r2041, %r1263;
$L__BB0_99:
	and.b32  	%r1265, %r1192, 1024;
	setp.eq.s32 	%p56, %r1265, 0;
	@%p56 bra 	$L__BB0_101;
	ld.global.u32 	%r1266, [%rd10+200];
	xor.b32  	%r2045, %r2045, %r1266;
	ld.global.u32 	%r1267, [%rd10+204];
	xor.b32  	%r2044, %r2044, %r1267;
	ld.global.u32 	%r1268, [%rd10+208];
	xor.b32  	%r2043, %r2043, %r1268;
	ld.global.u32 	%r1269, [%rd10+212];
	xor.b32  	%r2042, %r2042, %r1269;
	ld.global.u32 	%r1270, [%rd10+216];
	xor.b32  	%r2041, %r2041, %r1270;
$L__BB0_101:
	and.b32  	%r1272, %r1192, 2048;
	setp.eq.s32 	%p57, %r1272, 0;
	@%p57 bra 	$L__BB0_103;
	ld.global.u32 	%r1273, [%rd10+220];
	xor.b32  	%r2045, %r2045, %r1273;
	ld.global.u32 	%r1274, [%rd10+224];
	xor.b32  	%r2044, %r2044, %r1274;
	ld.global.u32 	%r1275, [%rd10+228];
	xor.b32  	%r2043, %r2043, %r1275;
	ld.global.u32 	%r1276, [%rd10+232];
	xor.b32  	%r2042, %r2042, %r1276;
	ld.global.u32 	%r1277, [%rd10+236];
	xor.b32  	%r2041, %r2041, %r1277;
$L__BB0_103:
	and.b32  	%r1279, %r1192, 4096;
	setp.eq.s32 	%p58, %r1279, 0;
	@%p58 bra 	$L__BB0_105;
	ld.global.u32 	%r1280, [%rd10+240];
	xor.b32  	%r2045, %r2045, %r1280;
	ld.global.u32 	%r1281, [%rd10+244];
	xor.b32  	%r2044, %r2044, %r1281;
	ld.global.u32 	%r1282, [%rd10+248];
	xor.b32  	%r2043, %r2043, %r1282;
	ld.global.u32 	%r1283, [%rd10+252];
	xor.b32  	%r2042, %r2042, %r1283;
	ld.global.u32 	%r1284, [%rd10+256];
	xor.b32  	%r2041, %r2041, %r1284;
$L__BB0_105:
	and.b32  	%r1286, %r1192, 8192;
	setp.eq.s32 	%p59, %r1286, 0;
	@%p59 bra 	$L__BB0_107;
	ld.global.u32 	%r1287, [%rd10+260];
	xor.b32  	%r2045, %r2045, %r1287;
	ld.global.u32 	%r1288, [%rd10+264];
	xor.b32  	%r2044, %r2044, %r1288;
	ld.global.u32 	%r1289, [%rd10+268];
	xor.b32  	%r2043, %r2043, %r1289;
	ld.global.u32 	%r1290, [%rd10+272];
	xor.b32  	%r2042, %r2042, %r1290;
	ld.global.u32 	%r1291, [%rd10+276];
	xor.b32  	%r2041, %r2041, %r1291;
$L__BB0_107:
	and.b32  	%r1293, %r1192, 16384;
	setp.eq.s32 	%p60, %r1293, 0;
	@%p60 bra 	$L__BB0_109;
	ld.global.u32 	%r1294, [%rd10+280];
	xor.b32  	%r2045, %r2045, %r1294;
	ld.global.u32 	%r1295, [%rd10+284];
	xor.b32  	%r2044, %r2044, %r1295;
	ld.global.u32 	%r1296, [%rd10+288];
	xor.b32  	%r2043, %r2043, %r1296;
	ld.global.u32 	%r1297, [%rd10+292];
	xor.b32  	%r2042, %r2042, %r1297;
	ld.global.u32 	%r1298, [%rd10+296];
	xor.b32  	%r2041, %r2041, %r1298;
$L__BB0_109:
	and.b32  	%r1300, %r1192, 32768;
	setp.eq.s32 	%p61, %r1300, 0;
	@%p61 bra 	$L__BB0_111;
	ld.global.u32 	%r1301, [%rd10+300];
	xor.b32  	%r2045, %r2045, %r1301;
	ld.global.u32 	%r1302, [%rd10+304];
	xor.b32  	%r2044, %r2044, %r1302;
	ld.global.u32 	%r1303, [%rd10+308];
	xor.b32  	%r2043, %r2043, %r1303;
	ld.global.u32 	%r1304, [%rd10+312];
	xor.b32  	%r2042, %r2042, %r1304;
	ld.global.u32 	%r1305, [%rd10+316];
	xor.b32  	%r2041, %r2041, %r1305;
$L__BB0_111:
	add.s32 	%r2224, %r2224, 16;
	setp.ne.s32 	%p62, %r2224, 32;
	@%p62 bra 	$L__BB0_79;
	mad.lo.s32 	%r1306, %r2218, -31, %r372;
	add.s32 	%r2218, %r1306, 1;
	setp.ne.s32 	%p63, %r2218, 5;
	@%p63 bra 	$L__BB0_78;
	st.local.u32 	[%rd2+4], %r2045;
	st.local.v2.u32 	[%rd2+8], {%r2044, %r2043};
	st.local.v2.u32 	[%rd2+16], {%r2042, %r2041};
$L__BB0_114:
	shr.u64 	%rd307, %rd5, 2;
	add.s32 	%r2028, %r2028, 1;
	setp.gt.u64 	%p64, %rd5, 3;
	@%p64 bra 	$L__BB0_2;
$L__BB0_115:
	ld.param.u32 	%r2001, [_Z17persistentThreadsiiPfj_param_0];
	mov.b32 	%r1307, 0;
	st.local.v2.u32 	[%rd2+24], {%r1307, %r1307};
	st.local.u32 	[%rd2+32], %r1307;
	mov.b64 	%rd117, 0;
	st.local.u64 	[%rd2+40], %rd117;
	setp.ge.s32 	%p65, %r2321, %r2001;
	@%p65 bra 	$L__BB0_120;
$L__BB0_116:
	mov.u32 	%r1309, population;
	mad.lo.s32 	%r559, %r2321, 260, %r1309;
	mov.b32 	%r2328, 0;
	st.shared.u32 	[%r559], %r2328;
$L__BB0_117:
	shr.u32 	%r1310, %r2045, 2;
	xor.b32  	%r1311, %r1310, %r2045;
	shl.b32 	%r1312, %r2041, 4;
	shl.b32 	%r1313, %r1311, 1;
	xor.b32  	%r1314, %r1313, %r1312;
	xor.b32  	%r1315, %r1314, %r1311;
	xor.b32  	%r1316, %r1315, %r2041;
	add.s32 	%r1317, %r2322, %r1316;
	cvt.u16.u32 	%rs257, %r1317;
	add.s16 	%rs258, %rs257, 69;
	add.s32 	%r1318, %r2328, %r559;
	shr.u32 	%r1319, %r2044, 2;
	xor.b32  	%r1320, %r1319, %r2044;
	shl.b32 	%r1321, %r1316, 4;
	shl.b32 	%r1322, %r1320, 1;
	xor.b32  	%r1323, %r1322, %r1321;
	xor.b32  	%r1324, %r1323, %r1320;
	xor.b32  	%r1325, %r1324, %r1316;
	add.s32 	%r1326, %r2322, %r1325;
	cvt.u16.u32 	%rs259, %r1326;
	add.s16 	%rs260, %rs259, 10;
	shr.u32 	%r1327, %r2043, 2;
	xor.b32  	%r1328, %r1327, %r2043;
	shl.b32 	%r1329, %r1325, 4;
	shl.b32 	%r1330, %r1328, 1;
	xor.b32  	%r1331, %r1330, %r1329;
	xor.b32  	%r1332, %r1331, %r1328;
	xor.b32  	%r1333, %r1332, %r1325;
	add.s32 	%r1334, %r2322, %r1333;
	cvt.u16.u32 	%rs261, %r1334;
	add.s16 	%rs262, %rs261, -49;
	shr.u32 	%r1335, %r2042, 2;
	xor.b32  	%r1336, %r1335, %r2042;
	shl.b32 	%r1337, %r1333, 4;
	shl.b32 	%r1338, %r1336, 1;
	xor.b32  	%r1339, %r1338, %r1337;
	xor.b32  	%r1340, %r1339, %r1336;
	xor.b32  	%r2045, %r1340, %r1333;
	add.s32 	%r1341, %r2322, %r2045;
	cvt.u16.u32 	%rs263, %r1341;
	add.s16 	%rs264, %rs263, -108;
	cvt.u32.u16 	%r1342, %rs264;
	cvt.u32.u16 	%r1343, %rs262;
	prmt.b32 	%r1344, %r1343, %r1342, 0x3340U;
	cvt.u32.u16 	%r1345, %rs260;
	cvt.u32.u16 	%r1346, %rs258;
	prmt.b32 	%r1347, %r1346, %r1345, 0x3340U;
	prmt.b32 	%r1348, %r1347, %r1344, 0x5410U;
	st.shared.u32 	[%r1318+4], %r1348;
	shr.u32 	%r1349, %r2041, 2;
	xor.b32  	%r1350, %r1349, %r2041;
	shl.b32 	%r1351, %r2045, 4;
	shl.b32 	%r1352, %r1350, 1;
	xor.b32  	%r1353, %r1352, %r1351;
	xor.b32  	%r1354, %r1353, %r1350;
	xor.b32  	%r2044, %r1354, %r2045;
	add.s32 	%r1355, %r2322, %r2044;
	cvt.u16.u32 	%rs265, %r1355;
	add.s16 	%rs266, %rs265, 89;
	shr.u32 	%r1356, %r1316, 2;
	xor.b32  	%r1357, %r1356, %r1316;
	shl.b32 	%r1358, %r2044, 4;
	shl.b32 	%r1359, %r1357, 1;
	xor.b32  	%r1360, %r1359, %r1358;
	xor.b32  	%r1361, %r1360, %r1357;
	xor.b32  	%r2043, %r1361, %r2044;
	add.s32 	%r1362, %r2322, %r2043;
	cvt.u16.u32 	%rs267, %r1362;
	add.s16 	%rs268, %rs267, 30;
	shr.u32 	%r1363, %r1325, 2;
	xor.b32  	%r1364, %r1363, %r1325;
	shl.b32 	%r1365, %r2043, 4;
	shl.b32 	%r1366, %r1364, 1;
	xor.b32  	%r1367, %r1366, %r1365;
	xor.b32  	%r1368, %r1367, %r1364;
	xor.b32  	%r2042, %r1368, %r2043;
	add.s32 	%r1369, %r2322, %r2042;
	cvt.u16.u32 	%rs269, %r1369;
	add.s16 	%rs270, %rs269, -29;
	shr.u32 	%r1370, %r1333, 2;
	xor.b32  	%r1371, %r1370, %r1333;
	shl.b32 	%r1372, %r2042, 4;
	shl.b32 	%r1373, %r1371, 1;
	xor.b32  	%r1374, %r1373, %r1372;
	xor.b32  	%r1375, %r1374, %r1371;
	xor.b32  	%r2041, %r1375, %r2042;
	add.s32 	%r2322, %r2322, 2899496;
	add.s32 	%r1376, %r2041, %r2322;
	cvt.u16.u32 	%rs271, %r1376;
	xor.b16  	%rs272, %rs271, -128;
	cvt.u32.u16 	%r1377, %rs272;
	cvt.u32.u16 	%r1378, %rs270;
	prmt.b32 	%r1379, %r1378, %r1377, 0x3340U;
	cvt.u32.u16 	%r1380, %rs268;
	cvt.u32.u16 	%r1381, %rs266;
	prmt.b32 	%r1382, %r1381, %r1380, 0x3340U;
	prmt.b32 	%r1383, %r1382, %r1379, 0x5410U;
	st.shared.u32 	[%r1318+8], %r1383;
	add.s32 	%r2328, %r2328, 8;
	setp.ne.s32 	%p66, %r2328, 256;
	@%p66 bra 	$L__BB0_117;
	ld.param.u32 	%r2002, [_Z17persistentThreadsiiPfj_param_0];
	add.s32 	%r2321, %r2321, %r1;
	setp.lt.s32 	%p67, %r2321, %r2002;
	@%p67 bra 	$L__BB0_116;
	st.local.v2.u32 	[%rd2+8], {%r2044, %r2043};
	st.local.v2.u32 	[%rd2+16], {%r2042, %r2041};
	st.local.v2.u32 	[%rd2], {%r2322, %r2045};
$L__BB0_120:
	ld.param.u32 	%r2021, [_Z17persistentThreadsiiPfj_param_1];
	bar.sync 	0;
	setp.lt.s32 	%p68, %r2021, 1;
	@%p68 bra 	$L__BB0_400;
	mov.b32 	%r2329, 0;
	mad.lo.s32 	%r576, %r949, %r1, %r950;
	mov.u32 	%r1391, population;
$L__BB0_122:
	setp.ne.s32 	%p69, %r576, 0;
	@%p69 bra 	$L__BB0_124;
	mov.b32 	%r1388, 0;
	st.shared.u32 	[_ZZ17persistentThreadsiiPfjE12totalFitness], %r1388;
$L__BB0_124:
	ld.param.u32 	%r2003, [_Z17persistentThreadsiiPfj_param_0];
	setp.ge.s32 	%p70, %r576, %r2003;
	bar.sync 	0;
	@%p70 bra 	$L__BB0_129;
	mov.u32 	%r2330, %r576;
$L__BB0_126:
	mad.lo.s32 	%r579, %r2330, 260, %r1391;
	mov.f32 	%f80, 0f00000000;
	mov.b32 	%r2332, 8;
	mov.b32 	%r2331, 4;
$L__BB0_127:
	add.s32 	%r1392, %r579, %r2331;
	ld.shared.u32 	%r1393, [%r1392];
	bfe.s32 	%r1394, %r1393, 0, 8;
	cvt.s8.s32 	%rs273, %r1394;
	bfe.s32 	%r1395, %r1393, 8, 8;
	cvt.s8.s32 	%rs274, %r1395;
	bfe.s32 	%r1396, %r1393, 16, 8;
	cvt.s8.s32 	%rs275, %r1396;
	bfe.s32 	%r1397, %r1393, 24, 8;
	cvt.s8.s32 	%rs276, %r1397;
	cvt.rn.f64.s16 	%fd1, %rs273;
	mul.f64 	%fd2, %fd1, 0d3F80000000000000;
	mul.f64 	%fd3, %fd2, 0d4014000000000000;
	cvt.rn.f32.f64 	%f22, %fd3;
	mul.f32 	%f23, %f22, %f22;
	mul.f32 	%f24, %f23, %f22;
	mul.f32 	%f25, %f24, %f22;
	cvt.f64.f32 	%fd4, %f25;
	cvt.f64.f32 	%fd5, %f22;
	mul.f64 	%fd6, %fd5, 0d4030000000000000;
	mul.f64 	%fd7, %fd6, %fd5;
	sub.f64 	%fd8, %fd4, %fd7;
	fma.rn.f64 	%fd9, %fd5, 0d4014000000000000, %fd8;
	cvt.f64.f32 	%fd10, %f80;
	fma.rn.f64 	%fd11, %fd9, 0d3FE0000000000000, %fd10;
	cvt.rn.f32.f64 	%f26, %fd11;
	cvt.rn.f64.s16 	%fd12, %rs274;
	mul.f64 	%fd13, %fd12, 0d3F80000000000000;
	mul.f64 	%fd14, %fd13, 0d4014000000000000;
	cvt.rn.f32.f64 	%f27, %fd14;
	mul.f32 	%f28, %f27, %f27;
	mul.f32 	%f29, %f28, %f27;
	mul.f32 	%f30, %f29, %f27;
	cvt.f64.f32 	%fd15, %f30;
	cvt.f64.f32 	%fd16, %f27;
	mul.f64 	%fd17, %fd16, 0d4030000000000000;
	mul.f64 	%fd18, %fd17, %fd16;
	sub.f64 	%fd19, %fd15, %fd18;
	fma.rn.f64 	%fd20, %fd16, 0d4014000000000000, %fd19;
	cvt.f64.f32 	%fd21, %f26;
	fma.rn.f64 	%fd22, %fd20, 0d3FE0000000000000, %fd21;
	cvt.rn.f32.f64 	%f31, %fd22;
	cvt.rn.f64.s16 	%fd23, %rs275;
	mul.f64 	%fd24, %fd23, 0d3F80000000000000;
	mul.f64 	%fd25, %fd24, 0d4014000000000000;
	cvt.rn.f32.f64 	%f32, %fd25;
	mul.f32 	%f33, %f32, %f32;
	mul.f32 	%f34, %f33, %f32;
	mul.f32 	%f35, %f34, %f32;
	cvt.f64.f32 	%fd26, %f35;
	cvt.f64.f32 	%fd27, %f32;
	mul.f64 	%fd28, %fd27, 0d4030000000000000;
	mul.f64 	%fd29, %fd28, %fd27;
	sub.f64 	%fd30, %fd26, %fd29;
	fma.rn.f64 	%fd31, %fd27, 0d4014000000000000, %fd30;
	cvt.f64.f32 	%fd32, %f31;
	fma.rn.f64 	%fd33, %fd31, 0d3FE0000000000000, %fd32;
	cvt.rn.f32.f64 	%f36, %fd33;
	cvt.rn.f64.s16 	%fd34, %rs276;
	mul.f64 	%fd35, %fd34, 0d3F80000000000000;
	mul.f64 	%fd36, %fd35, 0d4014000000000000;
	cvt.rn.f32.f64 	%f37, %fd36;
	mul.f32 	%f38, %f37, %f37;
	mul.f32 	%f39, %f38, %f37;
	mul.f32 	%f40, %f39, %f37;
	cvt.f64.f32 	%fd37, %f40;
	cvt.f64.f32 	%fd38, %f37;
	mul.f64 	%fd39, %fd38, 0d4030000000000000;
	mul.f64 	%fd40, %fd39, %fd38;
	sub.f64 	%fd41, %fd37, %fd40;
	fma.rn.f64 	%fd42, %fd38, 0d4014000000000000, %fd41;
	cvt.f64.f32 	%fd43, %f36;
	fma.rn.f64 	%fd44, %fd42, 0d3FE0000000000000, %fd43;
	cvt.rn.f32.f64 	%f41, %fd44;
	add.s32 	%r1398, %r579, %r2332;
	ld.shared.u32 	%r1399, [%r1398];
	bfe.s32 	%r1400, %r1399, 0, 8;
	cvt.s8.s32 	%rs277, %r1400;
	bfe.s32 	%r1401, %r1399, 8, 8;
	cvt.s8.s32 	%rs278, %r1401;
	bfe.s32 	%r1402, %r1399, 16, 8;
	cvt.s8.s32 	%rs279, %r1402;
	bfe.s32 	%r1403, %r1399, 24, 8;
	cvt.s8.s32 	%rs280, %r1403;
	cvt.rn.f64.s16 	%fd45, %rs277;
	mul.f64 	%fd46, %fd45, 0d3F80000000000000;
	mul.f64 	%fd47, %fd46, 0d4014000000000000;
	cvt.rn.f32.f64 	%f42, %fd47;
	mul.f32 	%f43, %f42, %f42;
	mul.f32 	%f44, %f43, %f42;
	mul.f32 	%f45, %f44, %f42;
	cvt.f64.f32 	%fd48, %f45;
	cvt.f64.f32 	%fd49, %f42;
	mul.f64 	%fd50, %fd49, 0d4030000000000000;
	mul.f64 	%fd51, %fd50, %fd49;
	sub.f64 	%fd52, %fd48, %fd51;
	fma.rn.f64 	%fd53, %fd49, 0d4014000000000000, %fd52;
	cvt.f64.f32 	%fd54, %f41;
	fma.rn.f64 	%fd55, %fd53, 0d3FE0000000000000, %fd54;
	cvt.rn.f32.f64 	%f46, %fd55;
	cvt.rn.f64.s16 	%fd56, %rs278;
	mul.f64 	%fd57, %fd56, 0d3F80000000000000;
	mul.f64 	%fd58, %fd57, 0d4014000000000000;
	cvt.rn.f32.f64 	%f47, %fd58;
	mul.f32 	%f48, %f47, %f47;
	mul.f32 	%f49, %f48, %f47;
	mul.f32 	%f50, %f49, %f47;
	cvt.f64.f32 	%fd59, %f50;
	cvt.f64.f32 	%fd60, %f47;
	mul.f64 	%fd61, %fd60, 0d4030000000000000;
	mul.f64 	%fd62, %fd61, %fd60;
	sub.f64 	%fd63, %fd59, %fd62;
	fma.rn.f64 	%fd64, %fd60, 0d4014000000000000, %fd63;
	cvt.f64.f32 	%fd65, %f46;
	fma.rn.f64 	%fd66, %fd64, 0d3FE0000000000000, %fd65;
	cvt.rn.f32.f64 	%f51, %fd66;
	cvt.rn.f64.s16 	%fd67, %rs279;
	mul.f64 	%fd68, %fd67, 0d3F80000000000000;
	mul.f64 	%fd69, %fd68, 0d4014000000000000;
	cvt.rn.f32.f64 	%f52, %fd69;
	mul.f32 	%f53, %f52, %f52;
	mul.f32 	%f54, %f53, %f52;
	mul.f32 	%f55, %f54, %f52;
	cvt.f64.f32 	%fd70, %f55;
	cvt.f64.f32 	%fd71, %f52;
	mul.f64 	%fd72, %fd71, 0d4030000000000000;
	mul.f64 	%fd73, %fd72, %fd71;
	sub.f64 	%fd74, %fd70, %fd73;
	fma.rn.f64 	%fd75, %fd71, 0d4014000000000000, %fd74;
	cvt.f64.f32 	%fd76, %f51;
	fma.rn.f64 	%fd77, %fd75, 0d3FE0000000000000, %fd76;
	cvt.rn.f32.f64 	%f56, %fd77;
	cvt.rn.f64.s16 	%fd78, %rs280;
	mul.f64 	%fd79, %fd78, 0d3F80000000000000;
	mul.f64 	%fd80, %fd79, 0d4014000000000000;
	cvt.rn.f32.f64 	%f57, %fd80;
	mul.f32 	%f58, %f57, %f57;
	mul.f32 	%f59, %f58, %f57;
	mul.f32 	%f60, %f59, %f57;
	cvt.f64.f32 	%fd81, %f60;
	cvt.f64.f32 	%fd82, %f57;
	mul.f64 	%fd83, %fd82, 0d4030000000000000;
	mul.f64 	%fd84, %fd83, %fd82;
	sub.f64 	%fd85, %fd81, %fd84;
	fma.rn.f64 	%fd86, %fd82, 0d4014000000000000, %fd85;
	cvt.f64.f32 	%fd87, %f56;
	fma.rn.f64 	%fd88, %fd86, 0d3FE0000000000000, %fd87;
	cvt.rn.f32.f64 	%f80, %fd88;
	add.s32 	%r2332, %r2332, 8;
	add.s32 	%r2331, %r2331, 8;
	setp.ne.s32 	%p71, %r2332, 264;
	@%p71 bra 	$L__BB0_127;
	ld.param.u32 	%r2004, [_Z17persistentThreadsiiPfj_param_0];
	cvt.f64.f32 	%fd89, %f80;
	add.f64 	%fd90, %fd89, 0d40C4000000000000;
	rcp.rn.f64 	%fd91, %fd90;
	cvt.rn.f32.f64 	%f61, %fd91;
	mov.u32 	%r1404, population;
	mad.lo.s32 	%r1405, %r2330, 260, %r1404;
	st.shared.f32 	[%r1405], %f61;
	atom.shared.add.f32 	%f62, [_ZZ17persistentThreadsiiPfjE12totalFitness], %f61;
	add.s32 	%r2330, %r2330, %r1;
	setp.lt.s32 	%p72, %r2330, %r2004;
	@%p72 bra 	$L__BB0_126;
$L__BB0_129:
	setp.ne.s32 	%p73, %r576, 0;
	bar.sync 	0;
	@%p73 bra 	$L__BB0_364;
	ld.param.u32 	%r2005, [_Z17persistentThreadsiiPfj_param_0];
	cvt.s64.s32 	%rd12, %r2005;
	setp.eq.s32 	%p74, %r2005, 0;
	mov.b64 	%rd308, 0;
	@%p74 bra 	$L__BB0_133;
	mul.lo.s64 	%rd119, %rd12, 260;
	{ // callseq 0, 0
	.param .b64 param0;
	st.param.b64 	[param0], %rd119;
	.param .b64 retval0;
	call.uni (retval0), 
	malloc, 
	(
	param0
	);
	ld.param.b64 	%rd308, [retval0];
	} // callseq 0
	setp.ne.s64 	%p75, %rd308, 0;
	@%p75 bra 	$L__BB0_133;
	add.u64 	%rd121, %SP, 0;
	add.u64 	%rd122, %SPL, 0;
	{ // callseq 1, 0
	.param .b64 param0;
	st.param.b64 	[param0], 0;
	call.uni 
	free, 
	(
	param0
	);
	} // callseq 1
	mov.u64 	%rd123, $str;
	cvta.global.u64 	%rd124, %rd123;
	st.local.u64 	[%rd122], %rd124;
	mov.u64 	%rd125, $str$1;
	cvta.global.u64 	%rd126, %rd125;
	{ // callseq 2, 0
	.param .b64 param0;
	st.param.b64 	[param0], %rd126;
	.param .b64 param1;
	st.param.b64 	[param1], %rd121;
	.param .b32 retval0;
	call.uni (retval0), 
	vprintf, 
	(
	param0, 
	param1
	);
	ld.param.b32 	%r1406, [retval0];
	} // callseq 2
	// begin inline asm
	trap;
	// end inline asm
$L__BB0_133:
	ld.param.u32 	%r2006, [_Z17persistentThreadsiiPfj_param_0];
	mov.u32 	%r2333, population;
	mad.lo.s32 	%r585, %r2006, 260, %r2333;
	setp.lt.s32 	%p76, %r2006, 1;
	@%p76 bra 	$L__BB0_137;
	mov.u32 	%r2334, %r2333;
$L__BB0_135:
	mov.u32 	%r587, %r2333;
	add.s32 	%r2333, %r587, 8320;
	min.u32 	%r590, %r2333, %r585;
	add.s32 	%r2336, %r587, 260;
	setp.eq.s32 	%p77, %r2336, %r590;
	@%p77 bra 	$L__BB0_136;
	bra.uni 	$L__BB0_147;
$L__BB0_136:
	setp.lt.u32 	%p95, %r2333, %r585;
	add.s32 	%r2334, %r2334, 8320;
	@%p95 bra 	$L__BB0_135;
$L__BB0_137:
	ld.param.u32 	%r2007, [_Z17persistentThreadsiiPfj_param_0];
	setp.lt.s32 	%p96, %r2007, 33;
	@%p96 bra 	$L__BB0_361;
	mad.lo.s64 	%rd15, %rd12, 260, %rd308;
	mov.b64 	%rd309, 32;
	mov.pred 	%p245, 0;
$L__BB0_139:
	mov.pred 	%p1, %p245;
	@%p1 bra 	$L__BB0_262;
	cvt.u32.u64 	%r636, %rd309;
	mul.lo.s64 	%rd17, %rd309, 520;
	mov.u32 	%r2355, population;
	cvt.u64.u32 	%rd129, %r2355;
	cvta.shared.u64 	%rd313, %rd129;
	cvt.u32.u64 	%r637, %rd17;
	mul.lo.s32 	%r1448, %r636, 260;
	mov.u64 	%rd311, %rd308;
$L__BB0_141:
	add.s32 	%r1449, %r2355, %r1448;
	mul.lo.s64 	%rd130, %rd309, 260;
	add.s64 	%rd20, %rd313, %rd130;
	setp.lt.u32 	%p98, %r1449, %r585;
	min.u32 	%r639, %r1449, %r585;
	cvta.shared.u64 	%rd132, %rd129;
	mad.lo.s64 	%rd133, %rd12, 260, %rd132;
	selp.b64 	%rd21, %rd20, %rd133, %p98;
	add.s32 	%r1451, %r639, %r1448;
	add.s64 	%rd134, %rd21, %rd130;
	setp.lt.u32 	%p99, %r1451, %r585;
	min.u32 	%r640, %r1451, %r585;
	selp.b64 	%rd22, %rd134, %rd133, %p99;
	setp.eq.s32 	%p100, %r2355, %r639;
	setp.eq.s32 	%p101, %r639, %r640;
	or.pred  	%p102, %p100, %p101;
	mov.u64 	%rd317, %rd311;
	mov.u32 	%r2359, %r2355;
	mov.u32 	%r2357, %r639;
	mov.u64 	%rd312, %rd21;
	@%p102 bra 	$L__BB0_179;
	mov.u64 	%rd312, %rd21;
	mov.u32 	%r2356, %r639;
	mov.u32 	%r2357, %r639;
	mov.u32 	%r2358, %r2355;
	mov.u32 	%r2359, %r2355;
	mov.u64 	%rd317, %rd311;
$L__BB0_143:
	ld.shared.f32 	%f66, [%r2357];
	ld.shared.f32 	%f67, [%r2359];
	setp.leu.f32 	%p103, %f66, %f67;
	@%p103 bra 	$L__BB0_175;
	mov.b32 	%r2360, 0;
$L__BB0_145:
	shl.b32 	%r1453, %r2360, 2;
	add.s32 	%r1454, %r2357, %r1453;
	ld.shared.u32 	%r1455, [%r1454];
	mul.wide.u32 	%rd135, %r2360, 4;
	add.s64 	%rd136, %rd317, %rd135;
	st.u32 	[%rd136], %r1455;
	add.s32 	%r646, %r2360, 1;
	setp.lt.u32 	%p104, %r2360, 64;
	mov.u32 	%r2360, %r646;
	@%p104 bra 	$L__BB0_145;
	add.s32 	%r2356, %r2356, 260;
	add.s32 	%r2357, %r2357, 260;
	add.s64 	%rd312, %rd312, 260;
	bra.uni 	$L__BB0_178;
$L__BB0_147:
	mov.b32 	%r2335, 0;
	mov.u32 	%r2337, %r2334;
	mov.u32 	%r2338, %r2334;
$L__BB0_148:
	add.s32 	%r596, %r2337, 260;
	add.s32 	%r597, %r2338, 260;
	ld.shared.f32 	%f3, [%r2338+260];
	ld.shared.u8 	%rs63, [%r2338+326];
	ld.shared.u8 	%rs62, [%r2338+325];
	ld.shared.u8 	%rs61, [%r2338+324];
	ld.shared.u8 	%rs60, [%r2338+323];
	ld.shared.u8 	%rs59, [%r2338+322];
	ld.shared.u8 	%rs58, [%r2338+321];
	ld.shared.u8 	%rs57, [%r2338+320];
	ld.shared.u8 	%rs56, [%r2338+319];
	ld.shared.u8 	%rs55, [%r2338+318];
	ld.shared.u8 	%rs54, [%r2338+317];
	ld.shared.u8 	%rs53, [%r2338+316];
	ld.shared.u8 	%rs52, [%r2338+315];
	ld.shared.u8 	%rs51, [%r2338+314];
	ld.shared.u8 	%rs50, [%r2338+313];
	ld.shared.u8 	%rs49, [%r2338+312];
	ld.shared.u8 	%rs48, [%r2338+311];
	ld.shared.u8 	%rs47, [%r2338+310];
	ld.shared.u8 	%rs46, [%r2338+309];
	ld.shared.u8 	%rs45, [%r2338+308];
	ld.shared.u8 	%rs44, [%r2338+307];
	ld.shared.u8 	%rs43, [%r2338+306];
	ld.shared.u8 	%rs42, [%r2338+305];
	ld.shared.u8 	%rs41, [%r2338+304];
	ld.shared.u8 	%rs40, [%r2338+303];
	ld.shared.u8 	%rs39, [%r2338+302];
	ld.shared.u8 	%rs38, [%r2338+301];
	ld.shared.u8 	%rs37, [%r2338+300];
	ld.shared.u8 	%rs36, [%r2338+299];
	ld.shared.u8 	%rs35, [%r2338+298];
	ld.shared.u8 	%rs34, [%r2338+297];
	ld.shared.u8 	%rs33, [%r2338+296];
	ld.shared.u8 	%rs32, [%r2338+295];
	ld.shared.u8 	%rs31, [%r2338+294];
	ld.shared.u8 	%rs30, [%r2338+293];
	ld.shared.u8 	%rs29, [%r2338+292];
	ld.shared.u8 	%rs28, [%r2338+291];
	ld.shared.u8 	%rs27, [%r2338+290];
	ld.shared.u8 	%rs26, [%r2338+289];
	ld.shared.u8 	%rs25, [%r2338+288];
	ld.shared.u8 	%rs24, [%r2338+287];
	ld.shared.u8 	%rs23, [%r2338+286];
	ld.shared.u8 	%rs22, [%r2338+285];
	ld.shared.u8 	%rs21, [%r2338+284];
	ld.shared.u8 	%rs20, [%r2338+283];
	ld.shared.u8 	%rs19, [%r2338+282];
	ld.shared.u8 	%rs18, [%r2338+281];
	ld.shared.u8 	%rs17, [%r2338+280];
	ld.shared.u8 	%rs16, [%r2338+279];
	ld.shared.u8 	%rs15, [%r2338+278];
	ld.shared.u8 	%rs14, [%r2338+277];
	ld.shared.u8 	%rs13, [%r2338+276];
	ld.shared.u8 	%rs12, [%r2338+275];
	ld.shared.u8 	%rs11, [%r2338+274];
	ld.shared.u8 	%rs10, [%r2338+273];
	ld.shared.u8 	%rs9, [%r2338+272];
	ld.shared.u8 	%rs8, [%r2338+271];
	ld.shared.u8 	%rs7, [%r2338+270];
	ld.shared.u8 	%rs6, [%r2338+269];
	ld.shared.u8 	%rs5, [%r2338+268];
	ld.shared.u8 	%rs4, [%r2338+267];
	ld.shared.u8 	%rs3, [%r2338+266];
	ld.shared.u8 	%rs2, [%r2338+265];
	ld.shared.u8 	%rs1, [%r2338+264];
	ld.shared.u8 	%rs127, [%r2338+390];
	ld.shared.u8 	%rs126, [%r2338+389];
	ld.shared.u8 	%rs125, [%r2338+388];
	ld.shared.u8 	%rs124, [%r2338+387];
	ld.shared.u8 	%rs123, [%r2338+386];
	ld.shared.u8 	%rs122, [%r2338+385];
	ld.shared.u8 	%rs121, [%r2338+384];
	ld.shared.u8 	%rs120, [%r2338+383];
	ld.shared.u8 	%rs119, [%r2338+382];
	ld.shared.u8 	%rs118, [%r2338+381];
	ld.shared.u8 	%rs117, [%r2338+380];
	ld.shared.u8 	%rs116, [%r2338+379];
	ld.shared.u8 	%rs115, [%r2338+378];
	ld.shared.u8 	%rs114, [%r2338+377];
	ld.shared.u8 	%rs113, [%r2338+376];
	ld.shared.u8 	%rs112, [%r2338+375];
	ld.shared.u8 	%rs111, [%r2338+374];
	ld.shared.u8 	%rs110, [%r2338+373];
	ld.shared.u8 	%rs109, [%r2338+372];
	ld.shared.u8 	%rs108, [%r2338+371];
	ld.shared.u8 	%rs107, [%r2338+370];
	ld.shared.u8 	%rs106, [%r2338+369];
	ld.shared.u8 	%rs105, [%r2338+368];
	ld.shared.u8 	%rs104, [%r2338+367];
	ld.shared.u8 	%rs103, [%r2338+366];
	ld.shared.u8 	%rs102, [%r2338+365];
	ld.shared.u8 	%rs101, [%r2338+364];
	ld.shared.u8 	%rs100, [%r2338+363];
	ld.shared.u8 	%rs99, [%r2338+362];
	ld.shared.u8 	%rs98, [%r2338+361];
	ld.shared.u8 	%rs97, [%r2338+360];
	ld.shared.u8 	%rs96, [%r2338+359];
	ld.shared.u8 	%rs95, [%r2338+358];
	ld.shared.u8 	%rs94, [%r2338+357];
	ld.shared.u8 	%rs93, [%r2338+356];
	ld.shared.u8 	%rs92, [%r2338+355];
	ld.shared.u8 	%rs91, [%r2338+354];
	ld.shared.u8 	%rs90, [%r2338+353];
	ld.shared.u8 	%rs89, [%r2338+352];
	ld.shared.u8 	%rs88, [%r2338+351];
	ld.shared.u8 	%rs87, [%r2338+350];
	ld.shared.u8 	%rs86, [%r2338+349];
	ld.shared.u8 	%rs85, [%r2338+348];
	ld.shared.u8 	%rs84, [%r2338+347];
	ld.shared.u8 	%rs83, [%r2338+346];
	ld.shared.u8 	%rs82, [%r2338+345];
	ld.shared.u8 	%rs81, [%r2338+344];
	ld.shared.u8 	%rs80, [%r2338+343];
	ld.shared.u8 	%rs79, [%r2338+342];
	ld.shared.u8 	%rs78, [%r2338+341];
	ld.shared.u8 	%rs77, [%r2338+340];
	ld.shared.u8 	%rs76, [%r2338+339];
	ld.shared.u8 	%rs75, [%r2338+338];
	ld.shared.u8 	%rs74, [%r2338+337];
	ld.shared.u8 	%rs73, [%r2338+336];
	ld.shared.u8 	%rs72, [%r2338+335];
	ld.shared.u8 	%rs71, [%r2338+334];
	ld.shared.u8 	%rs70, [%r2338+333];
	ld.shared.u8 	%rs69, [%r2338+332];
	ld.shared.u8 	%rs68, [%r2338+331];
	ld.shared.u8 	%rs67, [%r2338+330];
	ld.shared.u8 	%rs66, [%r2338+329];
	ld.shared.u8 	%rs65, [%r2338+328];
	ld.shared.u8 	%rs64, [%r2338+327];
	ld.shared.u8 	%rs191, [%r2338+454];
	ld.shared.u8 	%rs190, [%r2338+453];
	ld.shared.u8 	%rs189, [%r2338+452];
	ld.shared.u8 	%rs188, [%r2338+451];
	ld.shared.u8 	%rs187, [%r2338+450];
	ld.shared.u8 	%rs186, [%r2338+449];
	ld.shared.u8 	%rs185, [%r2338+448];
	ld.shared.u8 	%rs184, [%r2338+447];
	ld.shared.u8 	%rs183, [%r2338+446];
	ld.shared.u8 	%rs182, [%r2338+445];
	ld.shared.u8 	%rs181, [%r2338+444];
	ld.shared.u8 	%rs180, [%r2338+443];
	ld.shared.u8 	%rs179, [%r2338+442];
	ld.shared.u8 	%rs178, [%r2338+441];
	ld.shared.u8 	%rs177, [%r2338+440];
	ld.shared.u8 	%rs176, [%r2338+439];
	ld.shared.u8 	%rs175, [%r2338+438];
	ld.shared.u8 	%rs174, [%r2338+437];
	ld.shared.u8 	%rs173, [%r2338+436];
	ld.shared.u8 	%rs172, [%r2338+435];
	ld.shared.u8 	%rs171, [%r2338+434];
	ld.shared.u8 	%rs170, [%r2338+433];
	ld.shared.u8 	%rs169, [%r2338+432];
	ld.shared.u8 	%rs168, [%r2338+431];
	ld.shared.u8 	%rs167, [%r2338+430];
	ld.shared.u8 	%rs166, [%r2338+429];
	ld.shared.u8 	%rs165, [%r2338+428];
	ld.shared.u8 	%rs164, [%r2338+427];
	ld.shared.u8 	%rs163, [%r2338+426];
	ld.shared.u8 	%rs162, [%r2338+425];
	ld.shared.u8 	%rs161, [%r2338+424];
	ld.shared.u8 	%rs160, [%r2338+423];
	ld.shared.u8 	%rs159, [%r2338+422];
	ld.shared.u8 	%rs158, [%r2338+421];
	ld.shared.u8 	%rs157, [%r2338+420];
	ld.shared.u8 	%rs156, [%r2338+419];
	ld.shared.u8 	%rs155, [%r2338+418];
	ld.shared.u8 	%rs154, [%r2338+417];
	ld.shared.u8 	%rs153, [%r2338+416];
	ld.shared.u8 	%rs152, [%r2338+415];
	ld.shared.u8 	%rs151, [%r2338+414];
	ld.shared.u8 	%rs150, [%r2338+413];
	ld.shared.u8 	%rs149, [%r2338+412];
	ld.shared.u8 	%rs148, [%r2338+411];
	ld.shared.u8 	%rs147, [%r2338+410];
	ld.shared.u8 	%rs146, [%r2338+409];
	ld.shared.u8 	%rs145, [%r2338+408];
	ld.shared.u8 	%rs144, [%r2338+407];
	ld.shared.u8 	%rs143, [%r2338+406];
	ld.shared.u8 	%rs142, [%r2338+405];
	ld.shared.u8 	%rs141, [%r2338+404];
	ld.shared.u8 	%rs140, [%r2338+403];
	ld.shared.u8 	%rs139, [%r2338+402];
	ld.shared.u8 	%rs138, [%r2338+401];
	ld.shared.u8 	%rs137, [%r2338+400];
	ld.shared.u8 	%rs136, [%r2338+399];
	ld.shared.u8 	%rs135, [%r2338+398];
	ld.shared.u8 	%rs134, [%r2338+397];
	ld.shared.u8 	%rs133, [%r2338+396];
	ld.shared.u8 	%rs132, [%r2338+395];
	ld.shared.u8 	%rs131, [%r2338+394];
	ld.shared.u8 	%rs130, [%r2338+393];
	ld.shared.u8 	%rs129, [%r2338+392];
	ld.shared.u8 	%rs128, [%r2338+391];
	ld.shared.u8 	%rs255, [%r2338+518];
	ld.shared.u8 	%rs254, [%r2338+517];
	ld.shared.u8 	%rs253, [%r2338+516];
	ld.shared.u8 	%rs252, [%r2338+515];
	ld.shared.u8 	%rs251, [%r2338+514];
	ld.shared.u8 	%rs250, [%r2338+513];
	ld.shared.u8 	%rs249, [%r2338+512];
	ld.shared.u8 	%rs248, [%r2338+511];
	ld.shared.u8 	%rs247, [%r2338+510];
	ld.shared.u8 	%rs246, [%r2338+509];
	ld.shared.u8 	%rs245, [%r2338+508];
	ld.shared.u8 	%rs244, [%r2338+507];
	ld.shared.u8 	%rs243, [%r2338+506];
	ld.shared.u8 	%rs242, [%r2338+505];
	ld.shared.u8 	%rs241, [%r2338+504];
	ld.shared.u8 	%rs240, [%r2338+503];
	ld.shared.u8 	%rs239, [%r2338+502];
	ld.shared.u8 	%rs238, [%r2338+501];
	ld.shared.u8 	%rs237, [%r2338+500];
	ld.shared.u8 	%rs236, [%r2338+499];
	ld.shared.u8 	%rs235, [%r2338+498];
	ld.shared.u8 	%rs234, [%r2338+497];
	ld.shared.u8 	%rs233, [%r2338+496];
	ld.shared.u8 	%rs232, [%r2338+495];
	ld.shared.u8 	%rs231, [%r2338+494];
	ld.shared.u8 	%rs230, [%r2338+493];
	ld.shared.u8 	%rs229, [%r2338+492];
	ld.shared.u8 	%rs228, [%r2338+491];
	ld.shared.u8 	%rs227, [%r2338+490];
	ld.shared.u8 	%rs226, [%r2338+489];
	ld.shared.u8 	%rs225, [%r2338+488];
	ld.shared.u8 	%rs224, [%r2338+487];
	ld.shared.u8 	%rs223, [%r2338+486];
	ld.shared.u8 	%rs222, [%r2338+485];
	ld.shared.u8 	%rs221, [%r2338+484];
	ld.shared.u8 	%rs220, [%r2338+483];
	ld.shared.u8 	%rs219, [%r2338+482];
	ld.shared.u8 	%rs218, [%r2338+481];
	ld.shared.u8 	%rs217, [%r2338+480];
	ld.shared.u8 	%rs216, [%r2338+479];
	ld.shared.u8 	%rs215, [%r2338+478];
	ld.shared.u8 	%rs214, [%r2338+477];
	ld.shared.u8 	%rs213, [%r2338+476];
	ld.shared.u8 	%rs212, [%r2338+475];
	ld.shared.u8 	%rs211, [%r2338+474];
	ld.shared.u8 	%rs210, [%r2338+473];
	ld.shared.u8 	%rs209, [%r2338+472];
	ld.shared.u8 	%rs208, [%r2338+471];
	ld.shared.u8 	%rs207, [%r2338+470];
	ld.shared.u8 	%rs206, [%r2338+469];
	ld.shared.u8 	%rs205, [%r2338+468];
	ld.shared.u8 	%rs204, [%r2338+467];
	ld.shared.u8 	%rs203, [%r2338+466];
	ld.shared.u8 	%rs202, [%r2338+465];
	ld.shared.u8 	%rs201, [%r2338+464];
	ld.shared.u8 	%rs200, [%r2338+463];
	ld.shared.u8 	%rs199, [%r2338+462];
	ld.shared.u8 	%rs198, [%r2338+461];
	ld.shared.u8 	%rs197, [%r2338+460];
	ld.shared.u8 	%rs196, [%r2338+459];
	ld.shared.u8 	%rs195, [%r2338+458];
	ld.shared.u8 	%rs194, [%r2338+457];
	ld.shared.u8 	%rs193, [%r2338+456];
	ld.shared.u8 	%rs192, [%r2338+455];
	ld.shared.u8 	%rs256, [%r2338+519];
	ld.shared.f32 	%f63, [%r2334];
	setp.gt.f32 	%p78, %f3, %f63;
	@%p78 bra 	$L__BB0_154;
	ld.shared.f32 	%f64, [%r2338];
	setp.leu.f32 	%p91, %f3, %f64;
	mov.u32 	%r2354, %r597;
	@%p91 bra 	$L__BB0_153;
$L__BB0_150:
	mov.u32 	%r2354, %r2338;
	mov.b32 	%r2353, 0;
$L__BB0_151:
	shl.b32 	%r1444, %r2353, 2;
	add.s32 	%r1445, %r2354, %r1444;
	ld.shared.u32 	%r1446, [%r1445];
	st.shared.u32 	[%r1445+260], %r1446;
	add.s32 	%r631, %r2353, 1;
	setp.lt.u32 	%p92, %r2353, 64;
	mov.u32 	%r2353, %r631;
	@%p92 bra 	$L__BB0_151;
	add.s32 	%r2338, %r2354, -260;
	ld.shared.f32 	%f65, [%r2354+-260];
	setp.gt.f32 	%p93, %f3, %f65;
	@%p93 bra 	$L__BB0_150;
$L__BB0_153:
	st.shared.f32 	[%r2354], %f3;
	st.shared.u8 	[%r2354+4], %rs1;
	st.shared.u8 	[%r2354+5], %rs2;
	st.shared.u8 	[%r2354+6], %rs3;
	st.shared.u8 	[%r2354+7], %rs4;
	st.shared.u8 	[%r2354+8], %rs5;
	st.shared.u8 	[%r2354+9], %rs6;
	st.shared.u8 	[%r2354+10], %rs7;
	st.shared.u8 	[%r2354+11], %rs8;
	st.shared.u8 	[%r2354+12], %rs9;
	st.shared.u8 	[%r2354+13], %rs10;
	st.shared.u8 	[%r2354+14], %rs11;
	st.shared.u8 	[%r2354+15], %rs12;
	st.shared.u8 	[%r2354+16], %rs13;
	st.shared.u8 	[%r2354+17], %rs14;
	st.shared.u8 	[%r2354+18], %rs15;
	st.shared.u8 	[%r2354+19], %rs16;
	st.shared.u8 	[%r2354+20], %rs17;
	st.shared.u8 	[%r2354+21], %rs18;
	st.shared.u8 	[%r2354+22], %rs19;
	st.shared.u8 	[%r2354+23], %rs20;
	st.shared.u8 	[%r2354+24], %rs21;
	st.shared.u8 	[%r2354+25], %rs22;
	st.shared.u8 	[%r2354+26], %rs23;
	st.shared.u8 	[%r2354+27], %rs24;
	st.shared.u8 	[%r2354+28], %rs25;
	st.shared.u8 	[%r2354+29], %rs26;
	st.shared.u8 	[%r2354+30], %rs27;
	st.shared.u8 	[%r2354+31], %rs28;
	st.shared.u8 	[%r2354+32], %rs29;
	st.shared.u8 	[%r2354+33], %rs30;
	st.shared.u8 	[%r2354+34], %rs31;
	st.shared.u8 	[%r2354+35], %rs32;
	st.shared.u8 	[%r2354+36], %rs33;
	st.shared.u8 	[%r2354+37], %rs34;
	st.shared.u8 	[%r2354+38], %rs35;
	st.shared.u8 	[%r2354+39], %rs36;
	st.shared.u8 	[%r2354+40], %rs37;
	st.shared.u8 	[%r2354+41], %rs38;
	st.shared.u8 	[%r2354+42], %rs39;
	st.shared.u8 	[%r2354+43], %rs40;
	st.shared.u8 	[%r2354+44], %rs41;
	st.shared.u8 	[%r2354+45], %rs42;
	st.shared.u8 	[%r2354+46], %rs43;
	st.shared.u8 	[%r2354+47], %rs44;
	st.shared.u8 	[%r2354+48], %rs45;
	st.shared.u8 	[%r2354+49], %rs46;
	st.shared.u8 	[%r2354+50], %rs47;
	st.shared.u8 	[%r2354+51], %rs48;
	st.shared.u8 	[%r2354+52], %rs49;
	st.shared.u8 	[%r2354+53], %rs50;
	st.shared.u8 	[%r2354+54], %rs51;
	st.shared.u8 	[%r2354+55], %rs52;
	st.shared.u8 	[%r2354+56], %rs53;
	st.shared.u8 	[%r2354+57], %rs54;
	st.shared.u8 	[%r2354+58], %rs55;
	st.shared.u8 	[%r2354+59], %rs56;
	st.shared.u8 	[%r2354+60], %rs57;
	st.shared.u8 	[%r2354+61], %rs58;
	st.shared.u8 	[%r2354+62], %rs59;
	st.shared.u8 	[%r2354+63], %rs60;
	st.shared.u8 	[%r2354+64], %rs61;
	st.shared.u8 	[%r2354+65], %rs62;
	st.shared.u8 	[%r2354+66], %rs63;
	st.shared.u8 	[%r2354+67], %rs64;
	st.shared.u8 	[%r2354+68], %rs65;
	st.shared.u8 	[%r2354+69], %rs66;
	st.shared.u8 	[%r2354+70], %rs67;
	st.shared.u8 	[%r2354+71], %rs68;
	st.shared.u8 	[%r2354+72], %rs69;
	st.shared.u8 	[%r2354+73], %rs70;
	st.shared.u8 	[%r2354+74], %rs71;
	st.shared.u8 	[%r2354+75], %rs72;
	st.shared.u8 	[%r2354+76], %rs73;
	st.shared.u8 	[%r2354+77], %rs74;
	st.shared.u8 	[%r2354+78], %rs75;
	st.shared.u8 	[%r2354+79], %rs76;
	st.shared.u8 	[%r2354+80], %rs77;
	st.shared.u8 	[%r2354+81], %rs78;
	st.shared.u8 	[%r2354+82], %rs79;
	st.shared.u8 	[%r2354+83], %rs80;
	st.shared.u8 	[%r2354+84], %rs81;
	st.shared.u8 	[%r2354+85], %rs82;
	st.shared.u8 	[%r2354+86], %rs83;
	st.shared.u8 	[%r2354+87], %rs84;
	st.shared.u8 	[%r2354+88], %rs85;
	st.shared.u8 	[%r2354+89], %rs86;
	st.shared.u8 	[%r2354+90], %rs87;
	st.shared.u8 	[%r2354+91], %rs88;
	st.shared.u8 	[%r2354+92], %rs89;
	st.shared.u8 	[%r2354+93], %rs90;
	st.shared.u8 	[%r2354+94], %rs91;
	st.shared.u8 	[%r2354+95], %rs92;
	st.shared.u8 	[%r2354+96], %rs93;
	st.shared.u8 	[%r2354+97], %rs94;
	st.shared.u8 	[%r2354+98], %rs95;
	st.shared.u8 	[%r2354+99], %rs96;
	st.shared.u8 	[%r2354+100], %rs97;
	st.shared.u8 	[%r2354+101], %rs98;
	st.shared.u8 	[%r2354+102], %rs99;
	st.shared.u8 	[%r2354+103], %rs100;
	st.shared.u8 	[%r2354+104], %rs101;
	st.shared.u8 	[%r2354+105], %rs102;
	st.shared.u8 	[%r2354+106], %rs103;
	st.shared.u8 	[%r2354+107], %rs104;
	st.shared.u8 	[%r2354+108], %rs105;
	st.shared.u8 	[%r2354+109], %rs106;
	st.shared.u8 	[%r2354+110], %rs107;
	st.shared.u8 	[%r2354+111], %rs108;
	st.shared.u8 	[%r2354+112], %rs109;
	st.shared.u8 	[%r2354+113], %rs110;
	st.shared.u8 	[%r2354+114], %rs111;
	st.shared.u8 	[%r2354+115], %rs112;
	st.shared.u8 	[%r2354+116], %rs113;
	st.shared.u8 	[%r2354+117], %rs114;
	st.shared.u8 	[%r2354+118], %rs115;
	st.shared.u8 	[%r2354+119], %rs116;
	st.shared.u8 	[%r2354+120], %rs117;
	st.shared.u8 	[%r2354+121], %rs118;
	st.shared.u8 	[%r2354+122], %rs119;
	st.shared.u8 	[%r2354+123], %rs120;
	st.shared.u8 	[%r2354+124], %rs121;
	st.shared.u8 	[%r2354+125], %rs122;
	st.shared.u8 	[%r2354+126], %rs123;
	st.shared.u8 	[%r2354+127], %rs124;
	st.shared.u8 	[%r2354+128], %rs125;
	st.shared.u8 	[%r2354+129], %rs126;
	st.shared.u8 	[%r2354+130], %rs127;
	st.shared.u8 	[%r2354+131], %rs128;
	st.shared.u8 	[%r2354+132], %rs129;
	st.shared.u8 	[%r2354+133], %rs130;
	st.shared.u8 	[%r2354+134], %rs131;
	st.shared.u8 	[%r2354+135], %rs132;
	st.shared.u8 	[%r2354+136], %rs133;
	st.shared.u8 	[%r2354+137], %rs134;
	st.shared.u8 	[%r2354+138], %rs135;
	st.shared.u8 	[%r2354+139], %rs136;
	st.shared.u8 	[%r2354+140], %rs137;
	st.shared.u8 	[%r2354+141], %rs138;
	st.shared.u8 	[%r2354+142], %rs139;
	st.shared.u8 	[%r2354+143], %rs140;
	st.shared.u8 	[%r2354+144], %rs141;
	st.shared.u8 	[%r2354+145], %rs142;
	st.shared.u8 	[%r2354+146], %rs143;
	st.shared.u8 	[%r2354+147], %rs144;
	st.shared.u8 	[%r2354+148], %rs145;
	st.shared.u8 	[%r2354+149], %rs146;
	st.shared.u8 	[%r2354+150], %rs147;
	st.shared.u8 	[%r2354+151], %rs148;
	st.shared.u8 	[%r2354+152], %rs149;
	st.shared.u8 	[%r2354+153], %rs150;
	st.shared.u8 	[%r2354+154], %rs151;
	st.shared.u8 	[%r2354+155], %rs152;
	st.shared.u8 	[%r2354+156], %rs153;
	st.shared.u8 	[%r2354+157], %rs154;
	st.shared.u8 	[%r2354+158], %rs155;
	st.shared.u8 	[%r2354+159], %rs156;
	st.shared.u8 	[%r2354+160], %rs157;
	st.shared.u8 	[%r2354+161], %rs158;
	st.shared.u8 	[%r2354+162], %rs159;
	st.shared.u8 	[%r2354+163], %rs160;
	st.shared.u8 	[%r2354+164], %rs161;
	st.shared.u8 	[%r2354+165], %rs162;
	st.shared.u8 	[%r2354+166], %rs163;
	st.shared.u8 	[%r2354+167], %rs164;
	st.shared.u8 	[%r2354+168], %rs165;
	st.shared.u8 	[%r2354+169], %rs166;
	st.shared.u8 	[%r2354+170], %rs167;
	st.shared.u8 	[%r2354+171], %rs168;
	st.shared.u8 	[%r2354+172], %rs169;
	st.shared.u8 	[%r2354+173], %rs170;
	st.shared.u8 	[%r2354+174], %rs171;
	st.shared.u8 	[%r2354+175], %rs172;
	st.shared.u8 	[%r2354+176], %rs173;
	st.shared.u8 	[%r2354+177], %rs174;
	st.shared.u8 	[%r2354+178], %rs175;
	st.shared.u8 	[%r2354+179], %rs176;
	st.shared.u8 	[%r2354+180], %rs177;
	st.shared.u8 	[%r2354+181], %rs178;
	st.shared.u8 	[%r2354+182], %rs179;
	st.shared.u8 	[%r2354+183], %rs180;
	st.shared.u8 	[%r2354+184], %rs181;
	st.shared.u8 	[%r2354+185], %rs182;
	st.shared.u8 	[%r2354+186], %rs183;
	st.shared.u8 	[%r2354+187], %rs184;
	st.shared.u8 	[%r2354+188], %rs185;
	st.shared.u8 	[%r2354+189], %rs186;
	st.shared.u8 	[%r2354+190], %rs187;
	st.shared.u8 	[%r2354+191], %rs188;
	st.shared.u8 	[%r2354+192], %rs189;
	st.shared.u8 	[%r2354+193], %rs190;
	st.shared.u8 	[%r2354+194], %rs191;
	st.shared.u8 	[%r2354+195], %rs192;
	st.shared.u8 	[%r2354+196], %rs193;
	st.shared.u8 	[%r2354+197], %rs194;
	st.shared.u8 	[%r2354+198], %rs195;
	st.shared.u8 	[%r2354+199], %rs196;
	st.shared.u8 	[%r2354+200], %rs197;
	st.shared.u8 	[%r2354+201], %rs198;
	st.shared.u8 	[%r2354+202], %rs199;
	st.shared.u8 	[%r2354+203], %rs200;
	st.shared.u8 	[%r2354+204], %rs201;
	st.shared.u8 	[%r2354+205], %rs202;
	st.shared.u8 	[%r2354+206], %rs203;
	st.shared.u8 	[%r2354+207], %rs204;
	st.shared.u8 	[%r2354+208], %rs205;
	st.shared.u8 	[%r2354+209], %rs206;
	st.shared.u8 	[%r2354+210], %rs207;
	st.shared.u8 	[%r2354+211], %rs208;
	st.shared.u8 	[%r2354+212], %rs209;
	st.shared.u8 	[%r2354+213], %rs210;
	st.shared.u8 	[%r2354+214], %rs211;
	st.shared.u8 	[%r2354+215], %rs212;
	st.shared.u8 	[%r2354+216], %rs213;
	st.shared.u8 	[%r2354+217], %rs214;
	st.shared.u8 	[%r2354+218], %rs215;
	st.shared.u8 	[%r2354+219], %rs216;
	st.shared.u8 	[%r2354+220], %rs217;
	st.shared.u8 	[%r2354+221], %rs218;
	st.shared.u8 	[%r2354+222], %rs219;
	st.shared.u8 	[%r2354+223], %rs220;
	st.shared.u8 	[%r2354+224], %rs221;
	st.shared.u8 	[%r2354+225], %rs222;
	st.shared.u8 	[%r2354+226], %rs223;
	st.shared.u8 	[%r2354+227], %rs224;
	st.shared.u8 	[%r2354+228], %rs225;
	st.shared.u8 	[%r2354+229], %rs226;
	st.shared.u8 	[%r2354+230], %rs227;
	st.shared.u8 	[%r2354+231], %rs228;
	st.shared.u8 	[%r2354+232], %rs229;
	st.shared.u8 	[%r2354+233], %rs230;
	st.shared.u8 	[%r2354+234], %rs231;
	st.shared.u8 	[%r2354+235], %rs232;
	st.shared.u8 	[%r2354+236], %rs233;
	st.shared.u8 	[%r2354+237], %rs234;
	st.shared.u8 	[%r2354+238], %rs235;
	st.shared.u8 	[%r2354+239], %rs236;
	st.shared.u8 	[%r2354+240], %rs237;
	st.shared.u8 	[%r2354+241], %rs238;
	st.shared.u8 	[%r2354+242], %rs239;
	st.shared.u8 	[%r2354+243], %rs240;
	st.shared.u8 	[%r2354+244], %rs241;
	st.shared.u8 	[%r2354+245], %rs242;
	st.shared.u8 	[%r2354+246], %rs243;
	st.shared.u8 	[%r2354+247], %rs244;
	st.shared.u8 	[%r2354+248], %rs245;
	st.shared.u8 	[%r2354+249], %rs246;
	st.shared.u8 	[%r2354+250], %rs247;
	st.shared.u8 	[%r2354+251], %rs248;
	st.shared.u8 	[%r2354+252], %rs249;
	st.shared.u8 	[%r2354+253], %rs250;
	st.shared.u8 	[%r2354+254], %rs251;
	st.shared.u8 	[%r2354+255], %rs252;
	st.shared.u8 	[%r2354+256], %rs253;
	st.shared.u8 	[%r2354+257], %rs254;
	st.shared.u8 	[%r2354+258], %rs255;
	st.shared.u8 	[%r2354+259], %rs256;
	bra.uni 	$L__BB0_174;
$L__BB0_154:
	add.s32 	%r2342, %r2338, 520;
	and.b32  	%r599, %r2335, 3;
	setp.eq.s32 	%p79, %r599, 3;
	mov.u32 	%r2343, %r2336;
	mov.u32 	%r2344, %r596;
	@%p79 bra 	$L__BB0_163;
	add.s32 	%r2343, %r2336, -260;
	mov.b32 	%r2339, 0;
$L__BB0_156:
	shl.b32 	%r1412, %r2339, 2;
	add.s32 	%r1413, %r2337, %r1412;
	ld.shared.u32 	%r1414, [%r1413];
	st.shared.u32 	[%r1413+260], %r1414;
	add.s32 	%r602, %r2339, 1;
	setp.lt.u32 	%p80, %r2339, 64;
	mov.u32 	%r2339, %r602;
	@%p80 bra 	$L__BB0_156;
	setp.eq.s32 	%p81, %r599, 0;
	mov.u32 	%r2342, %r597;
	mov.u32 	%r2344, %r2337;
	@%p81 bra 	$L__BB0_163;
	add.s32 	%r2343, %r2336, -520;
	add.s32 	%r2344, %r2337, -260;
	mov.b32 	%r2340, 0;
$L__BB0_159:
	shl.b32 	%r1416, %r2340, 2;
	add.s32 	%r1417, %r2337, %r1416;
	ld.shared.u32 	%r1418, [%r1417+-260];
	st.shared.u32 	[%r1417], %r1418;
	add.s32 	%r606, %r2340, 1;
	setp.lt.u32 	%p82, %r2340, 64;
	mov.u32 	%r2340, %r606;
	@%p82 bra 	$L__BB0_159;
	setp.eq.s32 	%p83, %r599, 1;
	mov.u32 	%r2342, %r2338;
	@%p83 bra 	$L__BB0_163;
	add.s32 	%r2343, %r2336, -780;
	add.s32 	%r2344, %r2337, -520;
	add.s32 	%r2342, %r2338, -260;
	mov.b32 	%r2341, 0;
$L__BB0_162:
	shl.b32 	%r1420, %r2341, 2;
	add.s32 	%r1421, %r2337, %r1420;
	ld.shared.u32 	%r1422, [%r1421+-520];
	st.shared.u32 	[%r1421+-260], %r1422;
	add.s32 	%r611, %r2341, 1;
	setp.lt.u32 	%p84, %r2341, 64;
	mov.u32 	%r2341, %r611;
	@%p84 bra 	$L__BB0_162;
$L__BB0_163:
	setp.lt.u32 	%p85, %r2335, 3;
	@%p85 bra 	$L__BB0_173;
$L__BB0_164:
	mov.b32 	%r2348, 0;
$L__BB0_165:
	shl.b32 	%r1424, %r2348, 2;
	add.s32 	%r1425, %r2344, %r1424;
	ld.shared.u32 	%r1426, [%r1425+-260];
	add.s32 	%r1427, %r2342, %r1424;
	st.shared.u32 	[%r1427+-260], %r1426;
	add.s32 	%r619, %r2348, 1;
	setp.lt.u32 	%p86, %r2348, 64;
	mov.u32 	%r2348, %r619;
	@%p86 bra 	$L__BB0_165;
	mov.b32 	%r2349, 0;
$L__BB0_167:
	shl.b32 	%r1429, %r2349, 2;
	add.s32 	%r1430, %r2344, %r1429;
	ld.shared.u32 	%r1431, [%r1430+-520];
	add.s32 	%r1432, %r2342, %r1429;
	st.shared.u32 	[%r1432+-520], %r1431;
	add.s32 	%r621, %r2349, 1;
	setp.lt.u32 	%p87, %r2349, 64;
	mov.u32 	%r2349, %r621;
	@%p87 bra 	$L__BB0_167;
	mov.b32 	%r2350, 0;
$L__BB0_169:
	shl.b32 	%r1434, %r2350, 2;
	add.s32 	%r1435, %r2344, %r1434;
	ld.shared.u32 	%r1436, [%r1435+-780];
	add.s32 	%r1437, %r2342, %r1434;
	st.shared.u32 	[%r1437+-780], %r1436;
	add.s32 	%r623, %r2350, 1;
	setp.lt.u32 	%p88, %r2350, 64;
	mov.u32 	%r2350, %r623;
	@%p88 bra 	$L__BB0_169;
	add.s32 	%r2343, %r2343, -1040;
	add.s32 	%r625, %r2344, -1040;
	add.s32 	%r626, %r2342, -1040;
	mov.b32 	%r2351, 0;
$L__BB0_171:
	shl.b32 	%r1439, %r2351, 2;
	add.s32 	%r1440, %r2344, %r1439;
	ld.shared.u32 	%r1441, [%r1440+-1040];
	add.s32 	%r1442, %r2342, %r1439;
	st.shared.u32 	[%r1442+-1040], %r1441;
	add.s32 	%r628, %r2351, 1;
	setp.lt.u32 	%p89, %r2351, 64;
	mov.u32 	%r2351, %r628;
	@%p89 bra 	$L__BB0_171;
	setp.ne.s32 	%p90, %r587, %r2343;
	mov.u32 	%r2342, %r626;
	mov.u32 	%r2344, %r625;
	@%p90 bra 	$L__BB0_164;
$L__BB0_173:
	st.shared.f32 	[%r2334], %f3;
	st.shared.u8 	[%r2334+4], %rs1;
	st.shared.u8 	[%r2334+5], %rs2;
	st.shared.u8 	[%r2334+6], %rs3;
	st.shared.u8 	[%r2334+7], %rs4;
	st.shared.u8 	[%r2334+8], %rs5;
	st.shared.u8 	[%r2334+9], %rs6;
	st.shared.u8 	[%r2334+10], %rs7;
	st.shared.u8 	[%r2334+11], %rs8;
	st.shared.u8 	[%r2334+12], %rs9;
	st.shared.u8 	[%r2334+13], %rs10;
	st.shared.u8 	[%r2334+14], %rs11;
	st.shared.u8 	[%r2334+15], %rs12;
	st.shared.u8 	[%r2334+16], %rs13;
	st.shared.u8 	[%r2334+17], %rs14;
	st.shared.u8 	[%r2334+18], %rs15;
	st.shared.u8 	[%r2334+19], %rs16;
	st.shared.u8 	[%r2334+20], %rs17;
	st.shared.u8 	[%r2334+21], %rs18;
	st.shared.u8 	[%r2334+22], %rs19;
	st.shared.u8 	[%r2334+23], %rs20;
	st.shared.u8 	[%r2334+24], %rs21;
	st.shared.u8 	[%r2334+25], %rs22;
	st.shared.u8 	[%r2334+26], %rs23;
	st.shared.u8 	[%r2334+27], %rs24;
	st.shared.u8 	[%r2334+28], %rs25;
	st.shared.u8 	[%r2334+29], %rs26;
	st.shared.u8 	[%r2334+30], %rs27;
	st.shared.u8 	[%r2334+31], %rs28;
	st.shared.u8 	[%r2334+32], %rs29;
	st.shared.u8 	[%r2334+33], %rs30;
	st.shared.u8 	[%r2334+34], %rs31;
	st.shared.u8 	[%r2334+35], %rs32;
	st.shared.u8 	[%r2334+36], %rs33;
	st.shared.u8 	[%r2334+37], %rs34;
	st.shared.u8 	[%r2334+38], %rs35;
	st.shared.u8 	[%r2334+39], %rs36;
	st.shared.u8 	[%r2334+40], %rs37;
	st.shared.u8 	[%r2334+41], %rs38;
	st.shared.u8 	[%r2334+42], %rs39;
	st.shared.u8 	[%r2334+43], %rs40;
	st.shared.u8 	[%r2334+44], %rs41;
	st.shared.u8 	[%r2334+45], %rs42;
	st.shared.u8 	[%r2334+46], %rs43;
	st.shared.u8 	[%r2334+47], %rs44;
	st.shared.u8 	[%r2334+48], %rs45;
	st.shared.u8 	[%r2334+49], %rs46;
	st.shared.u8 	[%r2334+50], %rs47;
	st.shared.u8 	[%r2334+51], %rs48;
	st.shared.u8 	[%r2334+52], %rs49;
	st.shared.u8 	[%r2334+53], %rs50;
	st.shared.u8 	[%r2334+54], %rs51;
	st.shared.u8 	[%r2334+55], %rs52;
	st.shared.u8 	[%r2334+56], %rs53;
	st.shared.u8 	[%r2334+57], %rs54;
	st.shared.u8 	[%r2334+58], %rs55;
	st.shared.u8 	[%r2334+59], %rs56;
	st.shared.u8 	[%r2334+60], %rs57;
	st.shared.u8 	[%r2334+61], %rs58;
	st.shared.u8 	[%r2334+62], %rs59;
	st.shared.u8 	[%r2334+63], %rs60;
	st.shared.u8 	[%r2334+64], %rs61;
	st.shared.u8 	[%r2334+65], %rs62;
	st.shared.u8 	[%r2334+66], %rs63;
	st.shared.u8 	[%r2334+67], %rs64;
	st.shared.u8 	[%r2334+68], %rs65;
	st.shared.u8 	[%r2334+69], %rs66;
	st.shared.u8 	[%r2334+70], %rs67;
	st.shared.u8 	[%r2334+71], %rs68;
	st.shared.u8 	[%r2334+72], %rs69;
	st.shared.u8 	[%r2334+73], %rs70;
	st.shared.u8 	[%r2334+74], %rs71;
	st.shared.u8 	[%r2334+75], %rs72;
	st.shared.u8 	[%r2334+76], %rs73;
	st.shared.u8 	[%r2334+77], %rs74;
	st.shared.u8 	[%r2334+78], %rs75;
	st.shared.u8 	[%r2334+79], %rs76;
	st.shared.u8 	[%r2334+80], %rs77;
	st.shared.u8 	[%r2334+81], %rs78;
	st.shared.u8 	[%r2334+82], %rs79;
	st.shared.u8 	[%r2334+83], %rs80;
	st.shared.u8 	[%r2334+84], %rs81;
	st.shared.u8 	[%r2334+85], %rs82;
	st.shared.u8 	[%r2334+86], %rs83;
	st.shared.u8 	[%r2334+87], %rs84;
	st.shared.u8 	[%r2334+88], %rs85;
	st.shared.u8 	[%r2334+89], %rs86;
	st.shared.u8 	[%r2334+90], %rs87;
	st.shared.u8 	[%r2334+91], %rs88;
	st.shared.u8 	[%r2334+92], %rs89;
	st.shared.u8 	[%r2334+93], %rs90;
	st.shared.u8 	[%r2334+94], %rs91;
	st.shared.u8 	[%r2334+95], %rs92;
	st.shared.u8 	[%r2334+96], %rs93;
	st.shared.u8 	[%r2334+97], %rs94;
	st.shared.u8 	[%r2334+98], %rs95;
	st.shared.u8 	[%r2334+99], %rs96;
	st.shared.u8 	[%r2334+100], %rs97;
	st.shared.u8 	[%r2334+101], %rs98;
	st.shared.u8 	[%r2334+102], %rs99;
	st.shared.u8 	[%r2334+103], %rs100;
	st.shared.u8 	[%r2334+104], %rs101;
	st.shared.u8 	[%r2334+105], %rs102;
	st.shared.u8 	[%r2334+106], %rs103;
	st.shared.u8 	[%r2334+107], %rs104;
	st.shared.u8 	[%r2334+108], %rs105;
	st.shared.u8 	[%r2334+109], %rs106;
	st.shared.u8 	[%r2334+110], %rs107;
	st.shared.u8 	[%r2334+111], %rs108;
	st.shared.u8 	[%r2334+112], %rs109;
	st.shared.u8 	[%r2334+113], %rs110;
	st.shared.u8 	[%r2334+114], %rs111;
	st.shared.u8 	[%r2334+115], %rs112;
	st.shared.u8 	[%r2334+116], %rs113;
	st.shared.u8 	[%r2334+117], %rs114;
	st.shared.u8 	[%r2334+118], %rs115;
	st.shared.u8 	[%r2334+119], %rs116;
	st.shared.u8 	[%r2334+120], %rs117;
	st.shared.u8 	[%r2334+121], %rs118;
	st.shared.u8 	[%r2334+122], %rs119;
	st.shared.u8 	[%r2334+123], %rs120;
	st.shared.u8 	[%r2334+124], %rs121;
	st.shared.u8 	[%r2334+125], %rs122;
	st.shared.u8 	[%r2334+126], %rs123;
	st.shared.u8 	[%r2334+127], %rs124;
	st.shared.u8 	[%r2334+128], %rs125;
	st.shared.u8 	[%r2334+129], %rs126;
	st.shared.u8 	[%r2334+130], %rs127;
	st.shared.u8 	[%r2334+131], %rs128;
	st.shared.u8 	[%r2334+132], %rs129;
	st.shared.u8 	[%r2334+133], %rs130;
	st.shared.u8 	[%r2334+134], %rs131;
	st.shared.u8 	[%r2334+135], %rs132;
	st.shared.u8 	[%r2334+136], %rs133;
	st.shared.u8 	[%r2334+137], %rs134;
	st.shared.u8 	[%r2334+138], %rs135;
	st.shared.u8 	[%r2334+139], %rs136;
	st.shared.u8 	[%r2334+140], %rs137;
	st.shared.u8 	[%r2334+141], %rs138;
	st.shared.u8 	[%r2334+142], %rs139;
	st.shared.u8 	[%r2334+143], %rs140;
	st.shared.u8 	[%r2334+144], %rs141;
	st.shared.u8 	[%r2334+145], %rs142;
	st.shared.u8 	[%r2334+146], %rs143;
	st.shared.u8 	[%r2334+147], %rs144;
	st.shared.u8 	[%r2334+148], %rs145;
	st.shared.u8 	[%r2334+149], %rs146;
	st.shared.u8 	[%r2334+150], %rs147;
	st.shared.u8 	[%r2334+151], %rs148;
	st.shared.u8 	[%r2334+152], %rs149;
	st.shared.u8 	[%r2334+153], %rs150;
	st.shared.u8 	[%r2334+154], %rs151;
	st.shared.u8 	[%r2334+155], %rs152;
	st.shared.u8 	[%r2334+156], %rs153;
	st.shared.u8 	[%r2334+157], %rs154;
	st.shared.u8 	[%r2334+158], %rs155;
	st.shared.u8 	[%r2334+159], %rs156;
	st.shared.u8 	[%r2334+160], %rs157;
	st.shared.u8 	[%r2334+161], %rs158;
	st.shared.u8 	[%r2334+162], %rs159;
	st.shared.u8 	[%r2334+163], %rs160;
	st.shared.u8 	[%r2334+164], %rs161;
	st.shared.u8 	[%r2334+165], %rs162;
	st.shared.u8 	[%r2334+166], %rs163;
	st.shared.u8 	[%r2334+167], %rs164;
	st.shared.u8 	[%r2334+168], %rs165;
	st.shared.u8 	[%r2334+169], %rs166;
	st.shared.u8 	[%r2334+170], %rs167;
	st.shared.u8 	[%r2334+171], %rs168;
	st.shared.u8 	[%r2334+172], %rs169;
	st.shared.u8 	[%r2334+173], %rs170;
	st.shared.u8 	[%r2334+174], %rs171;
	st.shared.u8 	[%r2334+175], %rs172;
	st.shared.u8 	[%r2334+176], %rs173;
	st.shared.u8 	[%r2334+177], %rs174;
	st.shared.u8 	[%r2334+178], %rs175;
	st.shared.u8 	[%r2334+179], %rs176;
	st.shared.u8 	[%r2334+180], %rs177;
	st.shared.u8 	[%r2334+181], %rs178;
	st.shared.u8 	[%r2334+182], %rs179;
	st.shared.u8 	[%r2334+183], %rs180;
	st.shared.u8 	[%r2334+184], %rs181;
	st.shared.u8 	[%r2334+185], %rs182;
	st.shared.u8 	[%r2334+186], %rs183;
	st.shared.u8 	[%r2334+187], %rs184;
	st.shared.u8 	[%r2334+188], %rs185;
	st.shared.u8 	[%r2334+189], %rs186;
	st.shared.u8 	[%r2334+190], %rs187;
	st.shared.u8 	[%r2334+191], %rs188;
	st.shared.u8 	[%r2334+192], %rs189;
	st.shared.u8 	[%r2334+193], %rs190;
	st.shared.u8 	[%r2334+194], %rs191;
	st.shared.u8 	[%r2334+195], %rs192;
	st.shared.u8 	[%r2334+196], %rs193;
	st.shared.u8 	[%r2334+197], %rs194;
	st.shared.u8 	[%r2334+198], %rs195;
	st.shared.u8 	[%r2334+199], %rs196;
	st.shared.u8 	[%r2334+200], %rs197;
	st.shared.u8 	[%r2334+201], %rs198;
	st.shared.u8 	[%r2334+202], %rs199;
	st.shared.u8 	[%r2334+203], %rs200;
	st.shared.u8 	[%r2334+204], %rs201;
	st.shared.u8 	[%r2334+205], %rs202;
	st.shared.u8 	[%r2334+206], %rs203;
	st.shared.u8 	[%r2334+207], %rs204;
	st.shared.u8 	[%r2334+208], %rs205;
	st.shared.u8 	[%r2334+209], %rs206;
	st.shared.u8 	[%r2334+210], %rs207;
	st.shared.u8 	[%r2334+211], %rs208;
	st.shared.u8 	[%r2334+212], %rs209;
	st.shared.u8 	[%r2334+213], %rs210;
	st.shared.u8 	[%r2334+214], %rs211;
	st.shared.u8 	[%r2334+215], %rs212;
	st.shared.u8 	[%r2334+216], %rs213;
	st.shared.u8 	[%r2334+217], %rs214;
	st.shared.u8 	[%r2334+218], %rs215;
	st.shared.u8 	[%r2334+219], %rs216;
	st.shared.u8 	[%r2334+220], %rs217;
	st.shared.u8 	[%r2334+221], %rs218;
	st.shared.u8 	[%r2334+222], %rs219;
	st.shared.u8 	[%r2334+223], %rs220;
	st.shared.u8 	[%r2334+224], %rs221;
	st.shared.u8 	[%r2334+225], %rs222;
	st.shared.u8 	[%r2334+226], %rs223;
	st.shared.u8 	[%r2334+227], %rs224;
	st.shared.u8 	[%r2334+228], %rs225;
	st.shared.u8 	[%r2334+229], %rs226;
	st.shared.u8 	[%r2334+230], %rs227;
	st.shared.u8 	[%r2334+231], %rs228;
	st.shared.u8 	[%r2334+232], %rs229;
	st.shared.u8 	[%r2334+233], %rs230;
	st.shared.u8 	[%r2334+234], %rs231;
	st.shared.u8 	[%r2334+235], %rs232;
	st.shared.u8 	[%r2334+236], %rs233;
	st.shared.u8 	[%r2334+237], %rs234;
	st.shared.u8 	[%r2334+238], %rs235;
	st.shared.u8 	[%r2334+239], %rs236;
	st.shared.u8 	[%r2334+240], %rs237;
	st.shared.u8 	[%r2334+241], %rs238;
	st.shared.u8 	[%r2334+242], %rs239;
	st.shared.u8 	[%r2334+243], %rs240;
	st.shared.u8 	[%r2334+244], %rs241;
	st.shared.u8 	[%r2334+245], %rs242;
	st.shared.u8 	[%r2334+246], %rs243;
	st.shared.u8 	[%r2334+247], %rs244;
	st.shared.u8 	[%r2334+248], %rs245;
	st.shared.u8 	[%r2334+249], %rs246;
	st.shared.u8 	[%r2334+250], %rs247;
	st.shared.u8 	[%r2334+251], %rs248;
	st.shared.u8 	[%r2334+252], %rs249;
	st.shared.u8 	[%r2334+253], %rs250;
	st.shared.u8 	[%r2334+254], %rs251;
	st.shared.u8 	[%r2334+255], %rs252;
	st.shared.u8 	[%r2334+256], %rs253;
	st.shared.u8 	[%r2334+257], %rs254;
	st.shared.u8 	[%r2334+258], %rs255;
	st.shared.u8 	[%r2334+259], %rs256;
$L__BB0_174:
	add.s32 	%r2336, %r2336, 260;
	setp.eq.s32 	%p94, %r2336, %r590;
	add.s32 	%r2335, %r2335, 1;
	mov.u32 	%r2337, %r596;
	mov.u32 	%r2338, %r597;
	@%p94 bra 	$L__BB0_136;
	bra.uni 	$L__BB0_148;
$L__BB0_175:
	mov.b32 	%r2361, 0;
$L__BB0_176:
	shl.b32 	%r1457, %r2361, 2;
	add.s32 	%r1458, %r2359, %r1457;
	ld.shared.u32 	%r1459, [%r1458];
	mul.wide.u32 	%rd137, %r2361, 4;
	add.s64 	%rd138, %rd317, %rd137;
	st.u32 	[%rd138], %r1459;
	add.s32 	%r650, %r2361, 1;
	setp.lt.u32 	%p105, %r2361, 64;
	mov.u32 	%r2361, %r650;
	@%p105 bra 	$L__BB0_176;
	add.s32 	%r2358, %r2358, 260;
	add.s32 	%r2359, %r2359, 260;
	add.s64 	%rd313, %rd313, 260;
$L__BB0_178:
	add.s64 	%rd317, %rd317, 260;
	setp.ne.s32 	%p106, %r2358, %r639;
	setp.ne.s32 	%p107, %r2356, %r640;
	and.pred  	%p108, %p106, %p107;
	@%p108 bra 	$L__BB0_143;
$L__BB0_179:
	sub.s64 	%rd34, %rd21, %rd313;
	setp.lt.s64 	%p109, %rd34, 1;
	@%p109 bra 	$L__BB0_220;
	mul.hi.u64 	%rd139, %rd34, 1135184250689818561;
	shr.u64 	%rd140, %rd139, 4;
	setp.gt.u64 	%p110, %rd34, 259;
	selp.s64 	%rd141, -1, 0, %p110;
	max.u64 	%rd35, %rd140, 1;
	add.s64 	%rd142, %rd140, %rd141;
	and.b64  	%rd36, %rd35, 7;
	setp.lt.u64 	%p111, %rd142, 7;
	mov.u64 	%rd322, %rd317;
	@%p111 bra 	$L__BB0_199;
	and.b64  	%rd37, %rd35, 36028797018963960;
	mov.b64 	%rd321, 0;
	mov.u64 	%rd322, %rd317;
$L__BB0_182:
	.pragma "nounroll";
	mov.b32 	%r2369, 0;
$L__BB0_183:
	shl.b32 	%r1461, %r2369, 2;
	add.s32 	%r1462, %r2359, %r1461;
	ld.shared.u32 	%r1463, [%r1462];
	mul.wide.u32 	%rd144, %r2369, 4;
	add.s64 	%rd145, %rd322, %rd144;
	st.u32 	[%rd145], %r1463;
	add.s32 	%r661, %r2369, 1;
	setp.lt.u32 	%p112, %r2369, 64;
	mov.u32 	%r2369, %r661;
	@%p112 bra 	$L__BB0_183;
	mov.b32 	%r2370, 0;
$L__BB0_185:
	shl.b32 	%r1465, %r2370, 2;
	add.s32 	%r1466, %r2359, %r1465;
	ld.shared.u32 	%r1467, [%r1466+260];
	mul.wide.u32 	%rd146, %r2370, 4;
	add.s64 	%rd147, %rd322, %rd146;
	st.u32 	[%rd147+260], %r1467;
	add.s32 	%r663, %r2370, 1;
	setp.lt.u32 	%p113, %r2370, 64;
	mov.u32 	%r2370, %r663;
	@%p113 bra 	$L__BB0_185;
	mov.b32 	%r2371, 0;
$L__BB0_187:
	shl.b32 	%r1469, %r2371, 2;
	add.s32 	%r1470, %r2359, %r1469;
	ld.shared.u32 	%r1471, [%r1470+520];
	mul.wide.u32 	%rd148, %r2371, 4;
	add.s64 	%rd149, %rd322, %rd148;
	st.u32 	[%rd149+520], %r1471;
	add.s32 	%r665, %r2371, 1;
	setp.lt.u32 	%p114, %r2371, 64;
	mov.u32 	%r2371, %r665;
	@%p114 bra 	$L__BB0_187;
	mov.b32 	%r2372, 0;
$L__BB0_189:
	shl.b32 	%r1473, %r2372, 2;
	add.s32 	%r1474, %r2359, %r1473;
	ld.shared.u32 	%r1475, [%r1474+780];
	mul.wide.u32 	%rd150, %r2372, 4;
	add.s64 	%rd151, %rd322, %rd150;
	st.u32 	[%rd151+780], %r1475;
	add.s32 	%r667, %r2372, 1;
	setp.lt.u32 	%p115, %r2372, 64;
	mov.u32 	%r2372, %r667;
	@%p115 bra 	$L__BB0_189;
	mov.b32 	%r2373, 0;
$L__BB0_191:
	shl.b32 	%r1477, %r2373, 2;
	add.s32 	%r1478, %r2359, %r1477;
	ld.shared.u32 	%r1479, [%r1478+1040];
	mul.wide.u32 	%rd152, %r2373, 4;
	add.s64 	%rd153, %rd322, %rd152;
	st.u32 	[%rd153+1040], %r1479;
	add.s32 	%r669, %r2373, 1;
	setp.lt.u32 	%p116, %r2373, 64;
	mov.u32 	%r2373, %r669;
	@%p116 bra 	$L__BB0_191;
	mov.b32 	%r2374, 0;
$L__BB0_193:
	shl.b32 	%r1481, %r2374, 2;
	add.s32 	%r1482, %r2359, %r1481;
	ld.shared.u32 	%r1483, [%r1482+1300];
	mul.wide.u32 	%rd154, %r2374, 4;
	add.s64 	%rd155, %rd322, %rd154;
	st.u32 	[%rd155+1300], %r1483;
	add.s32 	%r671, %r2374, 1;
	setp.lt.u32 	%p117, %r2374, 64;
	mov.u32 	%r2374, %r671;
	@%p117 bra 	$L__BB0_193;
	mov.b32 	%r2375, 0;
$L__BB0_195:
	shl.b32 	%r1485, %r2375, 2;
	add.s32 	%r1486, %r2359, %r1485;
	ld.shared.u32 	%r1487, [%r1486+1560];
	mul.wide.u32 	%rd156, %r2375, 4;
	add.s64 	%rd157, %rd322, %rd156;
	st.u32 	[%rd157+1560], %r1487;
	add.s32 	%r673, %r2375, 1;
	setp.lt.u32 	%p118, %r2375, 64;
	mov.u32 	%r2375, %r673;
	@%p118 bra 	$L__BB0_195;
	mov.b32 	%r2376, 0;
$L__BB0_197:
	shl.b32 	%r1489, %r2376, 2;
	add.s32 	%r1490, %r2359, %r1489;
	ld.shared.u32 	%r1491, [%r1490+1820];
	mul.wide.u32 	%rd158, %r2376, 4;
	add.s64 	%rd159, %rd322, %rd158;
	st.u32 	[%rd159+1820], %r1491;
	add.s32 	%r675, %r2376, 1;
	setp.lt.u32 	%p119, %r2376, 64;
	mov.u32 	%r2376, %r675;
	@%p119 bra 	$L__BB0_197;
	add.s32 	%r2359, %r2359, 2080;
	add.s64 	%rd322, %rd322, 2080;
	add.s64 	%rd321, %rd321, 8;
	setp.ne.s64 	%p120, %rd321, %rd37;
	@%p120 bra 	$L__BB0_182;
$L__BB0_199:
	setp.eq.s64 	%p121, %rd36, 0;
	@%p121 bra 	$L__BB0_220;
	and.b64  	%rd43, %rd35, 3;
	setp.lt.u64 	%p122, %rd36, 4;
	@%p122 bra 	$L__BB0_210;
	mov.b32 	%r2378, 0;
$L__BB0_202:
	shl.b32 	%r1493, %r2378, 2;
	add.s32 	%r1494, %r2359, %r1493;
	ld.shared.u32 	%r1495, [%r1494];
	mul.wide.u32 	%rd160, %r2378, 4;
	add.s64 	%rd161, %rd322, %rd160;
	st.u32 	[%rd161], %r1495;
	add.s32 	%r679, %r2378, 1;
	setp.lt.u32 	%p123, %r2378, 64;
	mov.u32 	%r2378, %r679;
	@%p123 bra 	$L__BB0_202;
	mov.b32 	%r2379, 0;
$L__BB0_204:
	shl.b32 	%r1497, %r2379, 2;
	add.s32 	%r1498, %r2359, %r1497;
	ld.shared.u32 	%r1499, [%r1498+260];
	mul.wide.u32 	%rd162, %r2379, 4;
	add.s64 	%rd163, %rd322, %rd162;
	st.u32 	[%rd163+260], %r1499;
	add.s32 	%r681, %r2379, 1;
	setp.lt.u32 	%p124, %r2379, 64;
	mov.u32 	%r2379, %r681;
	@%p124 bra 	$L__BB0_204;
	mov.b32 	%r2380, 0;
$L__BB0_206:
	shl.b32 	%r1501, %r2380, 2;
	add.s32 	%r1502, %r2359, %r1501;
	ld.shared.u32 	%r1503, [%r1502+520];
	mul.wide.u32 	%rd164, %r2380, 4;
	add.s64 	%rd165, %rd322, %rd164;
	st.u32 	[%rd165+520], %r1503;
	add.s32 	%r683, %r2380, 1;
	setp.lt.u32 	%p125, %r2380, 64;
	mov.u32 	%r2380, %r683;
	@%p125 bra 	$L__BB0_206;
	mov.b32 	%r2381, 0;
$L__BB0_208:
	shl.b32 	%r1505, %r2381, 2;
	add.s32 	%r1506, %r2359, %r1505;
	ld.shared.u32 	%r1507, [%r1506+780];
	mul.wide.u32 	%rd166, %r2381, 4;
	add.s64 	%rd167, %rd322, %rd166;
	st.u32 	[%rd167+780], %r1507;
	add.s32 	%r685, %r2381, 1;
	setp.lt.u32 	%p126, %r2381, 64;
	mov.u32 	%r2381, %r685;
	@%p126 bra 	$L__BB0_208;
	add.s32 	%r2359, %r2359, 1040;
	add.s64 	%rd322, %rd322, 1040;
$L__BB0_210:
	setp.eq.s64 	%p127, %rd43, 0;
	@%p127 bra 	$L__BB0_220;
	setp.eq.s64 	%p128, %rd43, 1;
	@%p128 bra 	$L__BB0_217;
	mov.b32 	%r2383, 0;
$L__BB0_213:
	shl.b32 	%r1509, %r2383, 2;
	add.s32 	%r1510, %r2359, %r1509;
	ld.shared.u32 	%r1511, [%r1510];
	mul.wide.u32 	%rd168, %r2383, 4;
	add.s64 	%rd169, %rd322, %rd168;
	st.u32 	[%rd169], %r1511;
	add.s32 	%r689, %r2383, 1;
	setp.lt.u32 	%p129, %r2383, 64;
	mov.u32 	%r2383, %r689;
	@%p129 bra 	$L__BB0_213;
	mov.b32 	%r2384, 0;
$L__BB0_215:
	shl.b32 	%r1513, %r2384, 2;
	add.s32 	%r1514, %r2359, %r1513;
	ld.shared.u32 	%r1515, [%r1514+260];
	mul.wide.u32 	%rd170, %r2384, 4;
	add.s64 	%rd171, %rd322, %rd170;
	st.u32 	[%rd171+260], %r1515;
	add.s32 	%r691, %r2384, 1;
	setp.lt.u32 	%p130, %r2384, 64;
	mov.u32 	%r2384, %r691;
	@%p130 bra 	$L__BB0_215;
	add.s32 	%r2359, %r2359, 520;
	add.s64 	%rd322, %rd322, 520;
$L__BB0_217:
	and.b64  	%rd172, %rd35, 1;
	setp.eq.b64 	%p131, %rd172, 1;
	not.pred 	%p132, %p131;
	@%p132 bra 	$L__BB0_220;
	mov.b32 	%r2386, 0;
$L__BB0_219:
	shl.b32 	%r1517, %r2386, 2;
	add.s32 	%r1518, %r2359, %r1517;
	ld.shared.u32 	%r1519, [%r1518];
	mul.wide.u32 	%rd173, %r2386, 4;
	add.s64 	%rd174, %rd322, %rd173;
	st.u32 	[%rd174], %r1519;
	add.s32 	%r695, %r2386, 1;
	setp.lt.u32 	%p133, %r2386, 64;
	mov.u32 	%r2386, %r695;
	@%p133 bra 	$L__BB0_219;
$L__BB0_220:
	add.s64 	%rd327, %rd317, %rd34;
	sub.s64 	%rd49, %rd22, %rd312;
	setp.lt.s64 	%p134, %rd49, 1;
	@%p134 bra 	$L__BB0_261;
	mul.hi.u64 	%rd175, %rd49, 1135184250689818561;
	shr.u64 	%rd176, %rd175, 4;
	setp.gt.u64 	%p135, %rd49, 259;
	selp.s64 	%rd177, -1, 0, %p135;
	max.u64 	%rd50, %rd176, 1;
	add.s64 	%rd178, %rd176, %rd177;
	and.b64  	%rd51, %rd50, 7;
	setp.lt.u64 	%p136, %rd178, 7;
	@%p136 bra 	$L__BB0_240;
	and.b64  	%rd52, %rd50, 36028797018963960;
	mov.b64 	%rd326, 0;
$L__BB0_223:
	.pragma "nounroll";
	mov.b32 	%r2388, 0;
$L__BB0_224:
	shl.b32 	%r1521, %r2388, 2;
	add.s32 	%r1522, %r2357, %r1521;
	ld.shared.u32 	%r1523, [%r1522];
	mul.wide.u32 	%rd180, %r2388, 4;
	add.s64 	%rd181, %rd327, %rd180;
	st.u32 	[%rd181], %r1523;
	add.s32 	%r698, %r2388, 1;
	setp.lt.u32 	%p137, %r2388, 64;
	mov.u32 	%r2388, %r698;
	@%p137 bra 	$L__BB0_224;
	mov.b32 	%r2389, 0;
$L__BB0_226:
	shl.b32 	%r1525, %r2389, 2;
	add.s32 	%r1526, %r2357, %r1525;
	ld.shared.u32 	%r1527, [%r1526+260];
	mul.wide.u32 	%rd182, %r2389, 4;
	add.s64 	%rd183, %rd327, %rd182;
	st.u32 	[%rd183+260], %r1527;
	add.s32 	%r700, %r2389, 1;
	setp.lt.u32 	%p138, %r2389, 64;
	mov.u32 	%r2389, %r700;
	@%p138 bra 	$L__BB0_226;
	mov.b32 	%r2390, 0;
$L__BB0_228:
	shl.b32 	%r1529, %r2390, 2;
	add.s32 	%r1530, %r2357, %r1529;
	ld.shared.u32 	%r1531, [%r1530+520];
	mul.wide.u32 	%rd184, %r2390, 4;
	add.s64 	%rd185, %rd327, %rd184;
	st.u32 	[%rd185+520], %r1531;
	add.s32 	%r702, %r2390, 1;
	setp.lt.u32 	%p139, %r2390, 64;
	mov.u32 	%r2390, %r702;
	@%p139 bra 	$L__BB0_228;
	mov.b32 	%r2391, 0;
$L__BB0_230:
	shl.b32 	%r1533, %r2391, 2;
	add.s32 	%r1534, %r2357, %r1533;
	ld.shared.u32 	%r1535, [%r1534+780];
	mul.wide.u32 	%rd186, %r2391, 4;
	add.s64 	%rd187, %rd327, %rd186;
	st.u32 	[%rd187+780], %r1535;
	add.s32 	%r704, %r2391, 1;
	setp.lt.u32 	%p140, %r2391, 64;
	mov.u32 	%r2391, %r704;
	@%p140 bra 	$L__BB0_230;
	mov.b32 	%r2392, 0;
$L__BB0_232:
	shl.b32 	%r1537, %r2392, 2;
	add.s32 	%r1538, %r2357, %r1537;
	ld.shared.u32 	%r1539, [%r1538+1040];
	mul.wide.u32 	%rd188, %r2392, 4;
	add.s64 	%rd189, %rd327, %rd188;
	st.u32 	[%rd189+1040], %r1539;
	add.s32 	%r706, %r2392, 1;
	setp.lt.u32 	%p141, %r2392, 64;
	mov.u32 	%r2392, %r706;
	@%p141 bra 	$L__BB0_232;
	mov.b32 	%r2393, 0;
$L__BB0_234:
	shl.b32 	%r1541, %r2393, 2;
	add.s32 	%r1542, %r2357, %r1541;
	ld.shared.u32 	%r1543, [%r1542+1300];
	mul.wide.u32 	%rd190, %r2393, 4;
	add.s64 	%rd191, %rd327, %rd190;
	st.u32 	[%rd191+1300], %r1543;
	add.s32 	%r708, %r2393, 1;
	setp.lt.u32 	%p142, %r2393, 64;
	mov.u32 	%r2393, %r708;
	@%p142 bra 	$L__BB0_234;
	mov.b32 	%r2394, 0;
$L__BB0_236:
	shl.b32 	%r1545, %r2394, 2;
	add.s32 	%r1546, %r2357, %r1545;
	ld.shared.u32 	%r1547, [%r1546+1560];
	mul.wide.u32 	%rd192, %r2394, 4;
	add.s64 	%rd193, %rd327, %rd192;
	st.u32 	[%rd193+1560], %r1547;
	add.s32 	%r710, %r2394, 1;
	setp.lt.u32 	%p143, %r2394, 64;
	mov.u32 	%r2394, %r710;
	@%p143 bra 	$L__BB0_236;
	mov.b32 	%r2395, 0;
$L__BB0_238:
	shl.b32 	%r1549, %r2395, 2;
	add.s32 	%r1550, %r2357, %r1549;
	ld.shared.u32 	%r1551, [%r1550+1820];
	mul.wide.u32 	%rd194, %r2395, 4;
	add.s64 	%rd195, %rd327, %rd194;
	st.u32 	[%rd195+1820], %r1551;
	add.s32 	%r712, %r2395, 1;
	setp.lt.u32 	%p144, %r2395, 64;
	mov.u32 	%r2395, %r712;
	@%p144 bra 	$L__BB0_238;
	add.s32 	%r2357, %r2357, 2080;
	add.s64 	%rd327, %rd327, 2080;
	add.s64 	%rd326, %rd326, 8;
	setp.ne.s64 	%p145, %rd326, %rd52;
	@%p145 bra 	$L__BB0_223;
$L__BB0_240:
	setp.eq.s64 	%p146, %rd51, 0;
	@%p146 bra 	$L__BB0_261;
	and.b64  	%rd58, %rd50, 3;
	setp.lt.u64 	%p147, %rd51, 4;
	@%p147 bra 	$L__BB0_251;
	mov.b32 	%r2397, 0;
$L__BB0_243:
	shl.b32 	%r1553, %r2397, 2;
	add.s32 	%r1554, %r2357, %r1553;
	ld.shared.u32 	%r1555, [%r1554];
	mul.wide.u32 	%rd196, %r2397, 4;
	add.s64 	%rd197, %rd327, %rd196;
	st.u32 	[%rd197], %r1555;
	add.s32 	%r716, %r2397, 1;
	setp.lt.u32 	%p148, %r2397, 64;
	mov.u32 	%r2397, %r716;
	@%p148 bra 	$L__BB0_243;
	mov.b32 	%r2398, 0;
$L__BB0_245:
	shl.b32 	%r1557, %r2398, 2;
	add.s32 	%r1558, %r2357, %r1557;
	ld.shared.u32 	%r1559, [%r1558+260];
	mul.wide.u32 	%rd198, %r2398, 4;
	add.s64 	%rd199, %rd327, %rd198;
	st.u32 	[%rd199+260], %r1559;
	add.s32 	%r718, %r2398, 1;
	setp.lt.u32 	%p149, %r2398, 64;
	mov.u32 	%r2398, %r718;
	@%p149 bra 	$L__BB0_245;
	mov.b32 	%r2399, 0;
$L__BB0_247:
	shl.b32 	%r1561, %r2399, 2;
	add.s32 	%r1562, %r2357, %r1561;
	ld.shared.u32 	%r1563, [%r1562+520];
	mul.wide.u32 	%rd200, %r2399, 4;
	add.s64 	%rd201, %rd327, %rd200;
	st.u32 	[%rd201+520], %r1563;
	add.s32 	%r720, %r2399, 1;
	setp.lt.u32 	%p150, %r2399, 64;
	mov.u32 	%r2399, %r720;
	@%p150 bra 	$L__BB0_247;
	mov.b32 	%r2400, 0;
$L__BB0_249:
	shl.b32 	%r1565, %r2400, 2;
	add.s32 	%r1566, %r2357, %r1565;
	ld.shared.u32 	%r1567, [%r1566+780];
	mul.wide.u32 	%rd202, %r2400, 4;
	add.s64 	%rd203, %rd327, %rd202;
	st.u32 	[%rd203+780], %r1567;
	add.s32 	%r722, %r2400, 1;
	setp.lt.u32 	%p151, %r2400, 64;
	mov.u32 	%r2400, %r722;
	@%p151 bra 	$L__BB0_249;
	add.s32 	%r2357, %r2357, 1040;
	add.s64 	%rd327, %rd327, 1040;
$L__BB0_251:
	setp.eq.s64 	%p152, %rd58, 0;
	@%p152 bra 	$L__BB0_261;
	setp.eq.s64 	%p153, %rd58, 1;
	@%p153 bra 	$L__BB0_258;
	mov.b32 	%r2402, 0;
$L__BB0_254:
	shl.b32 	%r1569, %r2402, 2;
	add.s32 	%r1570, %r2357, %r1569;
	ld.shared.u32 	%r1571, [%r1570];
	mul.wide.u32 	%rd204, %r2402, 4;
	add.s64 	%rd205, %rd327, %rd204;
	st.u32 	[%rd205], %r1571;
	add.s32 	%r726, %r2402, 1;
	setp.lt.u32 	%p154, %r2402, 64;
	mov.u32 	%r2402, %r726;
	@%p154 bra 	$L__BB0_254;
	mov.b32 	%r2403, 0;
$L__BB0_256:
	shl.b32 	%r1573, %r2403, 2;
	add.s32 	%r1574, %r2357, %r1573;
	ld.shared.u32 	%r1575, [%r1574+260];
	mul.wide.u32 	%rd206, %r2403, 4;
	add.s64 	%rd207, %rd327, %rd206;
	st.u32 	[%rd207+260], %r1575;
	add.s32 	%r728, %r2403, 1;
	setp.lt.u32 	%p155, %r2403, 64;
	mov.u32 	%r2403, %r728;
	@%p155 bra 	$L__BB0_256;
	add.s32 	%r2357, %r2357, 520;
	add.s64 	%rd327, %rd327, 520;
$L__BB0_258:
	and.b64  	%rd208, %rd50, 1;
	setp.eq.b64 	%p156, %rd208, 1;
	not.pred 	%p157, %p156;
	@%p157 bra 	$L__BB0_261;
	mov.b32 	%r2405, 0;
$L__BB0_260:
	shl.b32 	%r1577, %r2405, 2;
	add.s32 	%r1578, %r2357, %r1577;
	ld.shared.u32 	%r1579, [%r1578];
	mul.wide.u32 	%rd209, %r2405, 4;
	add.s64 	%rd210, %rd327, %rd209;
	st.u32 	[%rd210], %r1579;
	add.s32 	%r732, %r2405, 1;
	setp.lt.u32 	%p158, %r2405, 64;
	mov.u32 	%r2405, %r732;
	@%p158 bra 	$L__BB0_260;
$L__BB0_261:
	add.s32 	%r2355, %r2355, %r637;
	mad.lo.s64 	%rd313, %rd309, 260, %rd20;
	add.s64 	%rd311, %rd311, %rd17;
	setp.lt.u32 	%p159, %r2355, %r585;
	@%p159 bra 	$L__BB0_141;
	bra.uni 	$L__BB0_284;
$L__BB0_262:
	cvt.u32.u64 	%r1581, %rd309;
	mul.lo.s32 	%r734, %r1581, 520;
	mov.u32 	%r2406, population;
	mov.u64 	%rd331, %rd308;
$L__BB0_263:
	mul.lo.s64 	%rd211, %rd309, 260;
	add.s64 	%rd66, %rd331, %rd211;
	sub.s64 	%rd212, %rd66, %rd15;
	setp.gt.s64 	%p160, %rd212, -260;
	selp.b64 	%rd213, %rd15, %rd66, %p160;
	add.s64 	%rd214, %rd213, %rd211;
	sub.s64 	%rd215, %rd214, %rd15;
	setp.gt.s64 	%p161, %rd215, -260;
	selp.b64 	%rd216, %rd15, %rd214, %p161;
	setp.eq.s64 	%p162, %rd331, %rd213;
	setp.eq.s64 	%p163, %rd213, %rd216;
	or.pred  	%p164, %p162, %p163;
	mov.u64 	%rd332, %rd213;
	mov.u32 	%r2410, %r2406;
	@%p164 bra 	$L__BB0_273;
	mov.u32 	%r2410, %r2406;
	mov.u64 	%rd332, %rd213;
$L__BB0_265:
	ld.f32 	%f68, [%rd332];
	ld.f32 	%f69, [%rd331];
	setp.leu.f32 	%p165, %f68, %f69;
	@%p165 bra 	$L__BB0_269;
	mov.b32 	%r2408, 0;
$L__BB0_267:
	mul.wide.u32 	%rd217, %r2408, 4;
	add.s64 	%rd218, %rd332, %rd217;
	ld.u32 	%r1583, [%rd218];
	shl.b32 	%r1584, %r2408, 2;
	add.s32 	%r1585, %r2410, %r1584;
	st.shared.u32 	[%r1585], %r1583;
	add.s32 	%r738, %r2408, 1;
	setp.lt.u32 	%p166, %r2408, 64;
	mov.u32 	%r2408, %r738;
	@%p166 bra 	$L__BB0_267;
	add.s64 	%rd332, %rd332, 260;
	bra.uni 	$L__BB0_272;
$L__BB0_269:
	mov.b32 	%r2409, 0;
$L__BB0_270:
	mul.wide.u32 	%rd219, %r2409, 4;
	add.s64 	%rd220, %rd331, %rd219;
	ld.u32 	%r1587, [%rd220];
	shl.b32 	%r1588, %r2409, 2;
	add.s32 	%r1589, %r2410, %r1588;
	st.shared.u32 	[%r1589], %r1587;
	add.s32 	%r740, %r2409, 1;
	setp.lt.u32 	%p167, %r2409, 64;
	mov.u32 	%r2409, %r740;
	@%p167 bra 	$L__BB0_270;
	add.s64 	%rd331, %rd331, 260;
$L__BB0_272:
	add.s32 	%r2410, %r2410, 260;
	setp.ne.s64 	%p168, %rd331, %rd213;
	setp.ne.s64 	%p169, %rd332, %rd216;
	and.pred  	%p170, %p168, %p169;
	@%p170 bra 	$L__BB0_265;
$L__BB0_273:
	sub.s64 	%rd221, %rd213, %rd331;
	shr.s64 	%rd222, %rd221, 2;
	mul.lo.s64 	%rd77, %rd222, 1135184250689818561;
	setp.lt.s64 	%p171, %rd221, 1;
	@%p171 bra 	$L__BB0_278;
	mov.u32 	%r2411, %r2410;
	mov.u64 	%rd338, %rd77;
$L__BB0_275:
	mov.b32 	%r2412, 0;
$L__BB0_276:
	mul.wide.u32 	%rd223, %r2412, 4;
	add.s64 	%rd224, %rd331, %rd223;
	ld.u32 	%r1591, [%rd224];
	shl.b32 	%r1592, %r2412, 2;
	add.s32 	%r1593, %r2411, %r1592;
	st.shared.u32 	[%r1593], %r1591;
	add.s32 	%r745, %r2412, 1;
	setp.lt.u32 	%p172, %r2412, 64;
	mov.u32 	%r2412, %r745;
	@%p172 bra 	$L__BB0_276;
	add.s64 	%rd331, %rd331, 260;
	add.s32 	%r2411, %r2411, 260;
	add.s64 	%rd81, %rd338, -1;
	setp.gt.s64 	%p173, %rd338, 1;
	mov.u64 	%rd338, %rd81;
	@%p173 bra 	$L__BB0_275;
$L__BB0_278:
	cvt.u32.u64 	%r1594, %rd77;
	mad.lo.s32 	%r2413, %r1594, 260, %r2410;
	sub.s64 	%rd82, %rd216, %rd332;
	setp.lt.s64 	%p174, %rd82, 1;
	@%p174 bra 	$L__BB0_283;
	shr.u64 	%rd225, %rd82, 2;
	mul.lo.s64 	%rd340, %rd225, 1135184250689818561;
$L__BB0_280:
	mov.b32 	%r2414, 0;
$L__BB0_281:
	mul.wide.u32 	%rd226, %r2414, 4;
	add.s64 	%rd227, %rd332, %rd226;
	ld.u32 	%r1596, [%rd227];
	shl.b32 	%r1597, %r2414, 2;
	add.s32 	%r1598, %r2413, %r1597;
	st.shared.u32 	[%r1598], %r1596;
	add.s32 	%r750, %r2414, 1;
	setp.lt.u32 	%p175, %r2414, 64;
	mov.u32 	%r2414, %r750;
	@%p175 bra 	$L__BB0_281;
	add.s64 	%rd332, %rd332, 260;
	add.s32 	%r2413, %r2413, 260;
	add.s64 	%rd87, %rd340, -1;
	setp.gt.u64 	%p176, %rd340, 1;
	mov.u64 	%rd340, %rd87;
	@%p176 bra 	$L__BB0_280;
$L__BB0_283:
	mad.lo.s64 	%rd331, %rd309, 260, %rd66;
	add.s32 	%r2406, %r2406, %r734;
	sub.s64 	%rd228, %rd331, %rd15;
	setp.lt.s64 	%p177, %rd228, -259;
	@%p177 bra 	$L__BB0_263;
$L__BB0_284:
	shl.b64 	%rd309, %rd309, 1;
	not.pred 	%p245, %p1;
	setp.lt.s64 	%p178, %rd309, %rd12;
	@%p178 bra 	$L__BB0_139;
	@%p1 bra 	$L__BB0_361;
	ld.param.u32 	%r2008, [_Z17persistentThreadsiiPfj_param_0];
	setp.eq.s32 	%p179, %r2008, 0;
	@%p179 bra 	$L__BB0_363;
	ld.param.u32 	%r2009, [_Z17persistentThreadsiiPfj_param_0];
	setp.lt.s32 	%p180, %r2009, 1;
	@%p180 bra 	$L__BB0_361;
	mov.b64 	%rd342, 0;
	mov.u32 	%r2440, population;
	mov.u64 	%rd343, %rd308;
$L__BB0_289:
	.pragma "nounroll";
	mov.u64 	%rd90, %rd343;
	mov.u32 	%r753, %r2440;
	mov.b32 	%r2416, 0;
$L__BB0_290:
	mul.wide.u32 	%rd230, %r2416, 4;
	add.s64 	%rd231, %rd90, %rd230;
	ld.u32 	%r1601, [%rd231];
	shl.b32 	%r1602, %r2416, 2;
	add.s32 	%r1603, %r753, %r1602;
	st.shared.u32 	[%r1603], %r1601;
	add.s32 	%r755, %r2416, 1;
	setp.lt.u32 	%p181, %r2416, 64;
	mov.u32 	%r2416, %r755;
	@%p181 bra 	$L__BB0_290;
	mov.b32 	%r2417, 0;
$L__BB0_292:
	mul.wide.u32 	%rd232, %r2417, 4;
	add.s64 	%rd233, %rd90, %rd232;
	ld.u32 	%r1605, [%rd233+260];
	shl.b32 	%r1606, %r2417, 2;
	add.s32 	%r1607, %r753, %r1606;
	st.shared.u32 	[%r1607+260], %r1605;
	add.s32 	%r757, %r2417, 1;
	setp.lt.u32 	%p182, %r2417, 64;
	mov.u32 	%r2417, %r757;
	@%p182 bra 	$L__BB0_292;
	mov.b32 	%r2418, 0;
$L__BB0_294:
	mul.wide.u32 	%rd234, %r2418, 4;
	add.s64 	%rd235, %rd90, %rd234;
	ld.u32 	%r1609, [%rd235+520];
	shl.b32 	%r1610, %r2418, 2;
	add.s32 	%r1611, %r753, %r1610;
	st.shared.u32 	[%r1611+520], %r1609;
	add.s32 	%r759, %r2418, 1;
	setp.lt.u32 	%p183, %r2418, 64;
	mov.u32 	%r2418, %r759;
	@%p183 bra 	$L__BB0_294;
	mov.b32 	%r2419, 0;
$L__BB0_296:
	mul.wide.u32 	%rd236, %r2419, 4;
	add.s64 	%rd237, %rd90, %rd236;
	ld.u32 	%r1613, [%rd237+780];
	shl.b32 	%r1614, %r2419, 2;
	add.s32 	%r1615, %r753, %r1614;
	st.shared.u32 	[%r1615+780], %r1613;
	add.s32 	%r761, %r2419, 1;
	setp.lt.u32 	%p184, %r2419, 64;
	mov.u32 	%r2419, %r761;
	@%p184 bra 	$L__BB0_296;
	mov.b32 	%r2420, 0;
$L__BB0_298:
	mul.wide.u32 	%rd238, %r2420, 4;
	add.s64 	%rd239, %rd90, %rd238;
	ld.u32 	%r1617, [%rd239+1040];
	shl.b32 	%r1618, %r2420, 2;
	add.s32 	%r1619, %r753, %r1618;
	st.shared.u32 	[%r1619+1040], %r1617;
	add.s32 	%r763, %r2420, 1;
	setp.lt.u32 	%p185, %r2420, 64;
	mov.u32 	%r2420, %r763;
	@%p185 bra 	$L__BB0_298;
	mov.b32 	%r2421, 0;
$L__BB0_300:
	mul.wide.u32 	%rd240, %r2421, 4;
	add.s64 	%rd241, %rd90, %rd240;
	ld.u32 	%r1621, [%rd241+1300];
	shl.b32 	%r1622, %r2421, 2;
	add.s32 	%r1623, %r753, %r1622;
	st.shared.u32 	[%r1623+1300], %r1621;
	add.s32 	%r765, %r2421, 1;
	setp.lt.u32 	%p186, %r2421, 64;
	mov.u32 	%r2421, %r765;
	@%p186 bra 	$L__BB0_300;
	mov.b32 	%r2422, 0;
$L__BB0_302:
	mul.wide.u32 	%rd242, %r2422, 4;
	add.s64 	%rd243, %rd90, %rd242;
	ld.u32 	%r1625, [%rd243+1560];
	shl.b32 	%r1626, %r2422, 2;
	add.s32 	%r1627, %r753, %r1626;
	st.shared.u32 	[%r1627+1560], %r1625;
	add.s32 	%r767, %r2422, 1;
	setp.lt.u32 	%p187, %r2422, 64;
	mov.u32 	%r2422, %r767;
	@%p187 bra 	$L__BB0_302;
	mov.b32 	%r2423, 0;
$L__BB0_304:
	mul.wide.u32 	%rd244, %r2423, 4;
	add.s64 	%rd245, %rd90, %rd244;
	ld.u32 	%r1629, [%rd245+1820];
	shl.b32 	%r1630, %r2423, 2;
	add.s32 	%r1631, %r753, %r1630;
	st.shared.u32 	[%r1631+1820], %r1629;
	add.s32 	%r769, %r2423, 1;
	setp.lt.u32 	%p188, %r2423, 64;
	mov.u32 	%r2423, %r769;
	@%p188 bra 	$L__BB0_304;
	mov.b32 	%r2424, 0;
$L__BB0_306:
	mul.wide.u32 	%rd246, %r2424, 4;
	add.s64 	%rd247, %rd90, %rd246;
	ld.u32 	%r1633, [%rd247+2080];
	shl.b32 	%r1634, %r2424, 2;
	add.s32 	%r1635, %r753, %r1634;
	st.shared.u32 	[%r1635+2080], %r1633;
	add.s32 	%r771, %r2424, 1;
	setp.lt.u32 	%p189, %r2424, 64;
	mov.u32 	%r2424, %r771;
	@%p189 bra 	$L__BB0_306;
	mov.b32 	%r2425, 0;
$L__BB0_308:
	mul.wide.u32 	%rd248, %r2425, 4;
	add.s64 	%rd249, %rd90, %rd248;
	ld.u32 	%r1637, [%rd249+2340];
	shl.b32 	%r1638, %r2425, 2;
	add.s32 	%r1639, %r753, %r1638;
	st.shared.u32 	[%r1639+2340], %r1637;
	add.s32 	%r773, %r2425, 1;
	setp.lt.u32 	%p190, %r2425, 64;
	mov.u32 	%r2425, %r773;
	@%p190 bra 	$L__BB0_308;
	mov.b32 	%r2426, 0;
$L__BB0_310:
	mul.wide.u32 	%rd250, %r2426, 4;
	add.s64 	%rd251, %rd90, %rd250;
	ld.u32 	%r1641, [%rd251+2600];
	shl.b32 	%r1642, %r2426, 2;
	add.s32 	%r1643, %r753, %r1642;
	st.shared.u32 	[%r1643+2600], %r1641;
	add.s32 	%r775, %r2426, 1;
	setp.lt.u32 	%p191, %r2426, 64;
	mov.u32 	%r2426, %r775;
	@%p191 bra 	$L__BB0_310;
	mov.b32 	%r2427, 0;
$L__BB0_312:
	mul.wide.u32 	%rd252, %r2427, 4;
	add.s64 	%rd253, %rd90, %rd252;
	ld.u32 	%r1645, [%rd253+2860];
	shl.b32 	%r1646, %r2427, 2;
	add.s32 	%r1647, %r753, %r1646;
	st.shared.u32 	[%r1647+2860], %r1645;
	add.s32 	%r777, %r2427, 1;
	setp.lt.u32 	%p192, %r2427, 64;
	mov.u32 	%r2427, %r777;
	@%p192 bra 	$L__BB0_312;
	mov.b32 	%r2428, 0;
$L__BB0_314:
	mul.wide.u32 	%rd254, %r2428, 4;
	add.s64 	%rd255, %rd90, %rd254;
	ld.u32 	%r1649, [%rd255+3120];
	shl.b32 	%r1650, %r2428, 2;
	add.s32 	%r1651, %r753, %r1650;
	st.shared.u32 	[%r1651+3120], %r1649;
	add.s32 	%r779, %r2428, 1;
	setp.lt.u32 	%p193, %r2428, 64;
	mov.u32 	%r2428, %r779;
	@%p193 bra 	$L__BB0_314;
	mov.b32 	%r2429, 0;
$L__BB0_316:
	mul.wide.u32 	%rd256, %r2429, 4;
	add.s64 	%rd257, %rd90, %rd256;
	ld.u32 	%r1653, [%rd257+3380];
	shl.b32 	%r1654, %r2429, 2;
	add.s32 	%r1655, %r753, %r1654;
	st.shared.u32 	[%r1655+3380], %r1653;
	add.s32 	%r781, %r2429, 1;
	setp.lt.u32 	%p194, %r2429, 64;
	mov.u32 	%r2429, %r781;
	@%p194 bra 	$L__BB0_316;
	mov.b32 	%r2430, 0;
$L__BB0_318:
	mul.wide.u32 	%rd258, %r2430, 4;
	add.s64 	%rd259, %rd90, %rd258;
	ld.u32 	%r1657, [%rd259+3640];
	shl.b32 	%r1658, %r2430, 2;
	add.s32 	%r1659, %r753, %r1658;
	st.shared.u32 	[%r1659+3640], %r1657;
	add.s32 	%r783, %r2430, 1;
	setp.lt.u32 	%p195, %r2430, 64;
	mov.u32 	%r2430, %r783;
	@%p195 bra 	$L__BB0_318;
	mov.b32 	%r2431, 0;
$L__BB0_320:
	mul.wide.u32 	%rd260, %r2431, 4;
	add.s64 	%rd261, %rd90, %rd260;
	ld.u32 	%r1661, [%rd261+3900];
	shl.b32 	%r1662, %r2431, 2;
	add.s32 	%r1663, %r753, %r1662;
	st.shared.u32 	[%r1663+3900], %r1661;
	add.s32 	%r785, %r2431, 1;
	setp.lt.u32 	%p196, %r2431, 64;
	mov.u32 	%r2431, %r785;
	@%p196 bra 	$L__BB0_320;
	add.s64 	%rd343, %rd90, 4160;
	add.s32 	%r2440, %r753, 4160;
	add.s64 	%rd342, %rd342, 16;
	and.b64  	%rd262, %rd12, 2147483632;
	setp.ne.s64 	%p197, %rd342, %rd262;
	@%p197 bra 	$L__BB0_289;
	ld.param.u32 	%r2010, [_Z17persistentThreadsiiPfj_param_0];
	and.b32  	%r787, %r2010, 15;
	setp.eq.s32 	%p198, %r787, 0;
	@%p198 bra 	$L__BB0_361;
	add.s32 	%r1664, %r787, -1;
	setp.lt.u32 	%p199, %r1664, 7;
	@%p199 bra 	$L__BB0_341;
	mov.b32 	%r2432, 0;
$L__BB0_325:
	mul.wide.u32 	%rd263, %r2432, 4;
	add.s64 	%rd264, %rd90, %rd263;
	ld.u32 	%r1666, [%rd264+4160];
	shl.b32 	%r1667, %r2432, 2;
	add.s32 	%r1668, %r753, %r1667;
	st.shared.u32 	[%r1668+4160], %r1666;
	add.s32 	%r789, %r2432, 1;
	setp.lt.u32 	%p200, %r2432, 64;
	mov.u32 	%r2432, %r789;
	@%p200 bra 	$L__BB0_325;
	mov.b32 	%r2433, 0;
$L__BB0_327:
	mul.wide.u32 	%rd265, %r2433, 4;
	add.s64 	%rd266, %rd90, %rd265;
	ld.u32 	%r1670, [%rd266+4420];
	shl.b32 	%r1671, %r2433, 2;
	add.s32 	%r1672, %r753, %r1671;
	st.shared.u32 	[%r1672+4420], %r1670;
	add.s32 	%r791, %r2433, 1;
	setp.lt.u32 	%p201, %r2433, 64;
	mov.u32 	%r2433, %r791;
	@%p201 bra 	$L__BB0_327;
	mov.b32 	%r2434, 0;
$L__BB0_329:
	mul.wide.u32 	%rd267, %r2434, 4;
	add.s64 	%rd268, %rd90, %rd267;
	ld.u32 	%r1674, [%rd268+4680];
	shl.b32 	%r1675, %r2434, 2;
	add.s32 	%r1676, %r753, %r1675;
	st.shared.u32 	[%r1676+4680], %r1674;
	add.s32 	%r793, %r2434, 1;
	setp.lt.u32 	%p202, %r2434, 64;
	mov.u32 	%r2434, %r793;
	@%p202 bra 	$L__BB0_329;
	mov.b32 	%r2435, 0;
$L__BB0_331:
	mul.wide.u32 	%rd269, %r2435, 4;
	add.s64 	%rd270, %rd90, %rd269;
	ld.u32 	%r1678, [%rd270+4940];
	shl.b32 	%r1679, %r2435, 2;
	add.s32 	%r1680, %r753, %r1679;
	st.shared.u32 	[%r1680+4940], %r1678;
	add.s32 	%r795, %r2435, 1;
	setp.lt.u32 	%p203, %r2435, 64;
	mov.u32 	%r2435, %r795;
	@%p203 bra 	$L__BB0_331;
	mov.b32 	%r2436, 0;
$L__BB0_333:
	mul.wide.u32 	%rd271, %r2436, 4;
	add.s64 	%rd272, %rd90, %rd271;
	ld.u32 	%r1682, [%rd272+5200];
	shl.b32 	%r1683, %r2436, 2;
	add.s32 	%r1684, %r753, %r1683;
	st.shared.u32 	[%r1684+5200], %r1682;
	add.s32 	%r797, %r2436, 1;
	setp.lt.u32 	%p204, %r2436, 64;
	mov.u32 	%r2436, %r797;
	@%p204 bra 	$L__BB0_333;
	mov.b32 	%r2437, 0;
$L__BB0_335:
	mul.wide.u32 	%rd273, %r2437, 4;
	add.s64 	%rd274, %rd90, %rd273;
	ld.u32 	%r1686, [%rd274+5460];
	shl.b32 	%r1687, %r2437, 2;
	add.s32 	%r1688, %r753, %r1687;
	st.shared.u32 	[%r1688+5460], %r1686;
	add.s32 	%r799, %r2437, 1;
	setp.lt.u32 	%p205, %r2437, 64;
	mov.u32 	%r2437, %r799;
	@%p205 bra 	$L__BB0_335;
	mov.b32 	%r2438, 0;
$L__BB0_337:
	mul.wide.u32 	%rd275, %r2438, 4;
	add.s64 	%rd276, %rd90, %rd275;
	ld.u32 	%r1690, [%rd276+5720];
	shl.b32 	%r1691, %r2438, 2;
	add.s32 	%r1692, %r753, %r1691;
	st.shared.u32 	[%r1692+5720], %r1690;
	add.s32 	%r801, %r2438, 1;
	setp.lt.u32 	%p206, %r2438, 64;
	mov.u32 	%r2438, %r801;
	@%p206 bra 	$L__BB0_337;
	mov.b32 	%r2439, 0;
$L__BB0_339:
	mul.wide.u32 	%rd277, %r2439, 4;
	add.s64 	%rd278, %rd90, %rd277;
	ld.u32 	%r1694, [%rd278+5980];
	shl.b32 	%r1695, %r2439, 2;
	add.s32 	%r1696, %r753, %r1695;
	st.shared.u32 	[%r1696+5980], %r1694;
	add.s32 	%r803, %r2439, 1;
	setp.lt.u32 	%p207, %r2439, 64;
	mov.u32 	%r2439, %r803;
	@%p207 bra 	$L__BB0_339;
	add.s64 	%rd343, %rd90, 6240;
	add.s32 	%r2440, %r753, 6240;
$L__BB0_341:
	ld.param.u32 	%r2011, [_Z17persistentThreadsiiPfj_param_0];
	and.b32  	%r806, %r2011, 7;
	setp.eq.s32 	%p208, %r806, 0;
	@%p208 bra 	$L__BB0_361;
	add.s32 	%r1697, %r806, -1;
	setp.lt.u32 	%p209, %r1697, 3;
	@%p209 bra 	$L__BB0_352;
	mov.b32 	%r2441, 0;
$L__BB0_344:
	mul.wide.u32 	%rd279, %r2441, 4;
	add.s64 	%rd280, %rd343, %rd279;
	ld.u32 	%r1699, [%rd280];
	shl.b32 	%r1700, %r2441, 2;
	add.s32 	%r1701, %r2440, %r1700;
	st.shared.u32 	[%r1701], %r1699;
	add.s32 	%r808, %r2441, 1;
	setp.lt.u32 	%p210, %r2441, 64;
	mov.u32 	%r2441, %r808;
	@%p210 bra 	$L__BB0_344;
	mov.b32 	%r2442, 0;
$L__BB0_346:
	mul.wide.u32 	%rd281, %r2442, 4;
	add.s64 	%rd282, %rd343, %rd281;
	ld.u32 	%r1703, [%rd282+260];
	shl.b32 	%r1704, %r2442, 2;
	add.s32 	%r1705, %r2440, %r1704;
	st.shared.u32 	[%r1705+260], %r1703;
	add.s32 	%r810, %r2442, 1;
	setp.lt.u32 	%p211, %r2442, 64;
	mov.u32 	%r2442, %r810;
	@%p211 bra 	$L__BB0_346;
	mov.b32 	%r2443, 0;
$L__BB0_348:
	mul.wide.u32 	%rd283, %r2443, 4;
	add.s64 	%rd284, %rd343, %rd283;
	ld.u32 	%r1707, [%rd284+520];
	shl.b32 	%r1708, %r2443, 2;
	add.s32 	%r1709, %r2440, %r1708;
	st.shared.u32 	[%r1709+520], %r1707;
	add.s32 	%r812, %r2443, 1;
	setp.lt.u32 	%p212, %r2443, 64;
	mov.u32 	%r2443, %r812;
	@%p212 bra 	$L__BB0_348;
	mov.b32 	%r2444, 0;
$L__BB0_350:
	mul.wide.u32 	%rd285, %r2444, 4;
	add.s64 	%rd286, %rd343, %rd285;
	ld.u32 	%r1711, [%rd286+780];
	shl.b32 	%r1712, %r2444, 2;
	add.s32 	%r1713, %r2440, %r1712;
	st.shared.u32 	[%r1713+780], %r1711;
	add.s32 	%r814, %r2444, 1;
	setp.lt.u32 	%p213, %r2444, 64;
	mov.u32 	%r2444, %r814;
	@%p213 bra 	$L__BB0_350;
	add.s64 	%rd343, %rd343, 1040;
	add.s32 	%r2440, %r2440, 1040;
$L__BB0_352:
	ld.param.u32 	%r2012, [_Z17persistentThreadsiiPfj_param_0];
	and.b32  	%r817, %r2012, 3;
	setp.eq.s32 	%p214, %r817, 0;
	@%p214 bra 	$L__BB0_361;
	mov.b32 	%r2446, 0;
$L__BB0_354:
	mul.wide.u32 	%rd287, %r2446, 4;
	add.s64 	%rd288, %rd343, %rd287;
	ld.u32 	%r1715, [%rd288];
	shl.b32 	%r1716, %r2446, 2;
	add.s32 	%r1717, %r2440, %r1716;
	st.shared.u32 	[%r1717], %r1715;
	add.s32 	%r819, %r2446, 1;
	setp.lt.u32 	%p215, %r2446, 64;
	mov.u32 	%r2446, %r819;
	@%p215 bra 	$L__BB0_354;
	setp.eq.s32 	%p216, %r817, 1;
	@%p216 bra 	$L__BB0_361;
	mov.b32 	%r2447, 0;
$L__BB0_357:
	mul.wide.u32 	%rd289, %r2447, 4;
	add.s64 	%rd290, %rd343, %rd289;
	ld.u32 	%r1719, [%rd290+260];
	shl.b32 	%r1720, %r2447, 2;
	add.s32 	%r1721, %r2440, %r1720;
	st.shared.u32 	[%r1721+260], %r1719;
	add.s32 	%r821, %r2447, 1;
	setp.lt.u32 	%p217, %r2447, 64;
	mov.u32 	%r2447, %r821;
	@%p217 bra 	$L__BB0_357;
	setp.eq.s32 	%p218, %r817, 2;
	@%p218 bra 	$L__BB0_361;
	mov.b32 	%r2448, 0;
$L__BB0_360:
	mul.wide.u32 	%rd291, %r2448, 4;
	add.s64 	%rd292, %rd343, %rd291;
	ld.u32 	%r1723, [%rd292+520];
	shl.b32 	%r1724, %r2448, 2;
	add.s32 	%r1725, %r2440, %r1724;
	st.shared.u32 	[%r1725+520], %r1723;
	add.s32 	%r823, %r2448, 1;
	setp.lt.u32 	%p219, %r2448, 64;
	mov.u32 	%r2448, %r823;
	@%p219 bra 	$L__BB0_360;
$L__BB0_361:
	ld.param.u32 	%r2013, [_Z17persistentThreadsiiPfj_param_0];
	setp.eq.s32 	%p220, %r2013, 0;
	@%p220 bra 	$L__BB0_363;
	{ // callseq 3, 0
	.param .b64 param0;
	st.param.b64 	[param0], %rd308;
	call.uni 
	free, 
	(
	param0
	);
	} // callseq 3
$L__BB0_363:
	ld.param.u64 	%rd306, [_Z17persistentThreadsiiPfj_param_2];
	ld.shared.f32 	%f70, [population];
	cvta.to.global.u64 	%rd293, %rd306;
	mul.wide.u32 	%rd294, %r2329, 4;
	add.s64 	%rd295, %rd293, %rd294;
	st.global.f32 	[%rd295], %f70;
$L__BB0_364:
	ld.param.u32 	%r2014, [_Z17persistentThreadsiiPfj_param_0];
	setp.ge.s32 	%p221, %r576, %r2014;
	bar.sync 	0;
	@%p221 bra 	$L__BB0_394;
	ld.shared.f32 	%f83, [_ZZ17persistentThreadsiiPfjE12totalFitness];
	mov.u32 	%r2449, %r576;
$L__BB0_366:
	ld.param.u32 	%r2015, [_Z17persistentThreadsiiPfj_param_0];
	setp.lt.s32 	%p222, %r2015, 1;
	@%p222 bra 	$L__BB0_376;
	ld.local.v2.u32 	{%r825, %r1742}, [%rd2];
	shr.u32 	%r1743, %r1742, 2;
	xor.b32  	%r1744, %r1743, %r1742;
	ld.local.v2.u32 	{%r826, %r2458}, [%rd2+8];
	ld.local.v2.u32 	{%r2457, %r2456}, [%rd2+16];
	st.local.v2.u32 	[%rd2+8], {%r2458, %r2457};
	shl.b32 	%r1745, %r2456, 4;
	shl.b32 	%r1746, %r1744, 1;
	xor.b32  	%r1747, %r1746, %r1745;
	xor.b32  	%r1748, %r1747, %r1744;
	xor.b32  	%r2455, %r1748, %r2456;
	st.local.v2.u32 	[%rd2+16], {%r2456, %r2455};
	add.s32 	%r1749, %r825, 362437;
	st.local.v2.u32 	[%rd2], {%r1749, %r826};
	add.s32 	%r1750, %r2455, %r1749;
	cvt.rn.f32.u32 	%f72, %r1750;
	fma.rn.f32 	%f73, %f72, 0f2F800000, 0f2F000000;
	mul.f32 	%f7, %f83, %f73;
	mov.f32 	%f82, 0f00000000;
	mov.b32 	%r2450, 0;
$L__BB0_368:
	mov.u32 	%r1751, population;
	mad.lo.s32 	%r836, %r2450, 260, %r1751;
	ld.shared.f32 	%f9, [%r836];
	add.f32 	%f82, %f82, %f9;
	setp.geu.f32 	%p223, %f7, %f82;
	@%p223 bra 	$L__BB0_370;
	ld.shared.u32 	%r1753, [%r836+256];
	ld.shared.u32 	%r1754, [%r836+252];
	ld.shared.u32 	%r1755, [%r836+248];
	ld.shared.u32 	%r1756, [%r836+244];
	ld.shared.u32 	%r1757, [%r836+240];
	ld.shared.u32 	%r1758, [%r836+236];
	ld.shared.u32 	%r1759, [%r836+232];
	ld.shared.u32 	%r1760, [%r836+228];
	ld.shared.u32 	%r1761, [%r836+224];
	ld.shared.u32 	%r1762, [%r836+220];
	ld.shared.u32 	%r1763, [%r836+216];
	ld.shared.u32 	%r1764, [%r836+212];
	ld.shared.u32 	%r1765, [%r836+208];
	ld.shared.u32 	%r1766, [%r836+204];
	ld.shared.u32 	%r1767, [%r836+200];
	ld.shared.u32 	%r1768, [%r836+196];
	ld.shared.u32 	%r1769, [%r836+192];
	ld.shared.u32 	%r1770, [%r836+188];
	ld.shared.u32 	%r1771, [%r836+184];
	ld.shared.u32 	%r1772, [%r836+180];
	ld.shared.u32 	%r1773, [%r836+176];
	ld.shared.u32 	%r1774, [%r836+172];
	ld.shared.u32 	%r1775, [%r836+168];
	ld.shared.u32 	%r1776, [%r836+164];
	ld.shared.u32 	%r1777, [%r836+160];
	ld.shared.u32 	%r1778, [%r836+156];
	ld.shared.u32 	%r1779, [%r836+152];
	ld.shared.u32 	%r1780, [%r836+148];
	ld.shared.u32 	%r1781, [%r836+144];
	ld.shared.u32 	%r1782, [%r836+140];
	ld.shared.u32 	%r1783, [%r836+136];
	ld.shared.u32 	%r1784, [%r836+132];
	ld.shared.u32 	%r1785, [%r836+128];
	ld.shared.u32 	%r1786, [%r836+124];
	ld.shared.u32 	%r1787, [%r836+120];
	ld.shared.u32 	%r1788, [%r836+116];
	ld.shared.u32 	%r1789, [%r836+112];
	ld.shared.u32 	%r1790, [%r836+108];
	ld.shared.u32 	%r1791, [%r836+104];
	ld.shared.u32 	%r1792, [%r836+100];
	ld.shared.u32 	%r1793, [%r836+96];
	ld.shared.u32 	%r1794, [%r836+92];
	ld.shared.u32 	%r1795, [%r836+88];
	ld.shared.u32 	%r1796, [%r836+84];
	ld.shared.u32 	%r1797, [%r836+80];
	ld.shared.u32 	%r1798, [%r836+76];
	ld.shared.u32 	%r1799, [%r836+72];
	ld.shared.u32 	%r1800, [%r836+68];
	ld.shared.u32 	%r1801, [%r836+64];
	ld.shared.u32 	%r1802, [%r836+60];
	ld.shared.u32 	%r1803, [%r836+56];
	ld.shared.u32 	%r1804, [%r836+52];
	ld.shared.u32 	%r1805, [%r836+48];
	ld.shared.u32 	%r1806, [%r836+44];
	ld.shared.u32 	%r1807, [%r836+40];
	ld.shared.u32 	%r1808, [%r836+36];
	ld.shared.u32 	%r1809, [%r836+32];
	ld.shared.u32 	%r1810, [%r836+28];
	ld.shared.u32 	%r1811, [%r836+24];
	ld.shared.u32 	%r1812, [%r836+20];
	ld.shared.u32 	%r1813, [%r836+16];
	ld.shared.u32 	%r1814, [%r836+12];
	ld.shared.u32 	%r1815, [%r836+8];
	ld.shared.u32 	%r1816, [%r836+4];
	st.local.f32 	[%rd3], %f9;
	st.local.u32 	[%rd3+4], %r1816;
	st.local.v2.b32 	[%rd3+8], {%r1815, %r1814};
	st.local.v2.b32 	[%rd3+16], {%r1813, %r1812};
	st.local.v2.b32 	[%rd3+24], {%r1811, %r1810};
	st.local.v2.b32 	[%rd3+32], {%r1809, %r1808};
	st.local.v2.b32 	[%rd3+40], {%r1807, %r1806};
	st.local.v2.b32 	[%rd3+48], {%r1805, %r1804};
	st.local.v2.b32 	[%rd3+56], {%r1803, %r1802};
	st.local.v2.b32 	[%rd3+64], {%r1801, %r1800};
	st.local.v2.b32 	[%rd3+72], {%r1799, %r1798};
	st.local.v2.b32 	[%rd3+80], {%r1797, %r1796};
	st.local.v2.b32 	[%rd3+88], {%r1795, %r1794};
	st.local.v2.b32 	[%rd3+96], {%r1793, %r1792};
	st.local.v2.b32 	[%rd3+104], {%r1791, %r1790};
	st.local.v2.b32 	[%rd3+112], {%r1789, %r1788};
	st.local.v2.b32 	[%rd3+120], {%r1787, %r1786};
	st.local.v2.b32 	[%rd3+128], {%r1785, %r1784};
	st.local.v2.b32 	[%rd3+136], {%r1783, %r1782};
	st.local.v2.b32 	[%rd3+144], {%r1781, %r1780};
	st.local.v2.b32 	[%rd3+152], {%r1779, %r1778};
	st.local.v2.b32 	[%rd3+160], {%r1777, %r1776};
	st.local.v2.b32 	[%rd3+168], {%r1775, %r1774};
	st.local.v2.b32 	[%rd3+176], {%r1773, %r1772};
	st.local.v2.b32 	[%rd3+184], {%r1771, %r1770};
	st.local.v2.b32 	[%rd3+192], {%r1769, %r1768};
	st.local.v2.b32 	[%rd3+200], {%r1767, %r1766};
	st.local.v2.b32 	[%rd3+208], {%r1765, %r1764};
	st.local.v2.b32 	[%rd3+216], {%r1763, %r1762};
	st.local.v2.b32 	[%rd3+224], {%r1761, %r1760};
	st.local.v2.b32 	[%rd3+232], {%r1759, %r1758};
	st.local.v2.b32 	[%rd3+240], {%r1757, %r1756};
	st.local.v2.b32 	[%rd3+248], {%r1755, %r1754};
	st.local.u32 	[%rd3+256], %r1753;
	sub.f32 	%f83, %f83, %f9;
	mov.u32 	%r2451, %r2450;
	bra.uni 	$L__BB0_371;
$L__BB0_370:
	ld.param.u32 	%r2016, [_Z17persistentThreadsiiPfj_param_0];
	add.s32 	%r2450, %r2450, 1;
	setp.ne.s32 	%p224, %r2450, %r2016;
	mov.b32 	%r2451, -1;
	@%p224 bra 	$L__BB0_368;
$L__BB0_371:
	shr.u32 	%r1818, %r826, 2;
	xor.b32  	%r1819, %r1818, %r826;
	st.local.v2.u32 	[%rd2+8], {%r2457, %r2456};
	shl.b32 	%r1820, %r2455, 4;
	shl.b32 	%r1821, %r1819, 1;
	xor.b32  	%r1822, %r1821, %r1820;
	xor.b32  	%r1823, %r1822, %r1819;
	xor.b32  	%r2454, %r1823, %r2455;
	st.local.v2.u32 	[%rd2+16], {%r2455, %r2454};
	add.s32 	%r2453, %r825, 724874;
	st.local.v2.u32 	[%rd2], {%r2453, %r2458};
	add.s32 	%r1824, %r2454, %r2453;
	cvt.rn.f32.u32 	%f75, %r1824;
	fma.rn.f32 	%f76, %f75, 0f2F800000, 0f2F000000;
	mul.f32 	%f13, %f83, %f76;
	mov.f32 	%f85, 0f00000000;
	mov.b32 	%r2452, 0;
$L__BB0_372:
	setp.eq.s32 	%p225, %r2452, %r2451;
	@%p225 bra 	$L__BB0_375;
	mad.lo.s32 	%r842, %r2452, 260, %r1751;
	ld.shared.f32 	%f15, [%r842];
	add.f32 	%f85, %f85, %f15;
	setp.geu.f32 	%p226, %f13, %f85;
	@%p226 bra 	$L__BB0_375;
	ld.shared.u32 	%r1826, [%r842+256];
	ld.shared.u32 	%r1827, [%r842+252];
	ld.shared.u32 	%r1828, [%r842+248];
	ld.shared.u32 	%r1829, [%r842+244];
	ld.shared.u32 	%r1830, [%r842+240];
	ld.shared.u32 	%r1831, [%r842+236];
	ld.shared.u32 	%r1832, [%r842+232];
	ld.shared.u32 	%r1833, [%r842+228];
	ld.shared.u32 	%r1834, [%r842+224];
	ld.shared.u32 	%r1835, [%r842+220];
	ld.shared.u32 	%r1836, [%r842+216];
	ld.shared.u32 	%r1837, [%r842+212];
	ld.shared.u32 	%r1838, [%r842+208];
	ld.shared.u32 	%r1839, [%r842+204];
	ld.shared.u32 	%r1840, [%r842+200];
	ld.shared.u32 	%r1841, [%r842+196];
	ld.shared.u32 	%r1842, [%r842+192];
	ld.shared.u32 	%r1843, [%r842+188];
	ld.shared.u32 	%r1844, [%r842+184];
	ld.shared.u32 	%r1845, [%r842+180];
	ld.shared.u32 	%r1846, [%r842+176];
	ld.shared.u32 	%r1847, [%r842+172];
	ld.shared.u32 	%r1848, [%r842+168];
	ld.shared.u32 	%r1849, [%r842+164];
	ld.shared.u32 	%r1850, [%r842+160];
	ld.shared.u32 	%r1851, [%r842+156];
	ld.shared.u32 	%r1852, [%r842+152];
	ld.shared.u32 	%r1853, [%r842+148];
	ld.shared.u32 	%r1854, [%r842+144];
	ld.shared.u32 	%r1855, [%r842+140];
	ld.shared.u32 	%r1856, [%r842+136];
	ld.shared.u32 	%r1857, [%r842+132];
	ld.shared.u32 	%r1858, [%r842+128];
	ld.shared.u32 	%r1859, [%r842+124];
	ld.shared.u32 	%r1860, [%r842+120];
	ld.shared.u32 	%r1861, [%r842+116];
	ld.shared.u32 	%r1862, [%r842+112];
	ld.shared.u32 	%r1863, [%r842+108];
	ld.shared.u32 	%r1864, [%r842+104];
	ld.shared.u32 	%r1865, [%r842+100];
	ld.shared.u32 	%r1866, [%r842+96];
	ld.shared.u32 	%r1867, [%r842+92];
	ld.shared.u32 	%r1868, [%r842+88];
	ld.shared.u32 	%r1869, [%r842+84];
	ld.shared.u32 	%r1870, [%r842+80];
	ld.shared.u32 	%r1871, [%r842+76];
	ld.shared.u32 	%r1872, [%r842+72];
	ld.shared.u32 	%r1873, [%r842+68];
	ld.shared.u32 	%r1874, [%r842+64];
	ld.shared.u32 	%r1875, [%r842+60];
	ld.shared.u32 	%r1876, [%r842+56];
	ld.shared.u32 	%r1877, [%r842+52];
	ld.shared.u32 	%r1878, [%r842+48];
	ld.shared.u32 	%r1879, [%r842+44];
	ld.shared.u32 	%r1880, [%r842+40];
	ld.shared.u32 	%r1881, [%r842+36];
	ld.shared.u32 	%r1882, [%r842+32];
	ld.shared.u32 	%r1883, [%r842+28];
	ld.shared.u32 	%r1884, [%r842+24];
	ld.shared.u32 	%r1885, [%r842+20];
	ld.shared.u32 	%r1886, [%r842+16];
	ld.shared.u32 	%r1887, [%r842+12];
	ld.shared.u32 	%r1888, [%r842+8];
	ld.shared.u32 	%r1889, [%r842+4];
	st.local.f32 	[%rd3+260], %f15;
	st.local.v2.b32 	[%rd3+264], {%r1889, %r1888};
	st.local.v2.b32 	[%rd3+272], {%r1887, %r1886};
	st.local.v2.b32 	[%rd3+280], {%r1885, %r1884};
	st.local.v2.b32 	[%rd3+288], {%r1883, %r1882};
	st.local.v2.b32 	[%rd3+296], {%r1881, %r1880};
	st.local.v2.b32 	[%rd3+304], {%r1879, %r1878};
	st.local.v2.b32 	[%rd3+312], {%r1877, %r1876};
	st.local.v2.b32 	[%rd3+320], {%r1875, %r1874};
	st.local.v2.b32 	[%rd3+328], {%r1873, %r1872};
	st.local.v2.b32 	[%rd3+336], {%r1871, %r1870};
	st.local.v2.b32 	[%rd3+344], {%r1869, %r1868};
	st.local.v2.b32 	[%rd3+352], {%r1867, %r1866};
	st.local.v2.b32 	[%rd3+360], {%r1865, %r1864};
	st.local.v2.b32 	[%rd3+368], {%r1863, %r1862};
	st.local.v2.b32 	[%rd3+376], {%r1861, %r1860};
	st.local.v2.b32 	[%rd3+384], {%r1859, %r1858};
	st.local.v2.b32 	[%rd3+392], {%r1857, %r1856};
	st.local.v2.b32 	[%rd3+400], {%r1855, %r1854};
	st.local.v2.b32 	[%rd3+408], {%r1853, %r1852};
	st.local.v2.b32 	[%rd3+416], {%r1851, %r1850};
	st.local.v2.b32 	[%rd3+424], {%r1849, %r1848};
	st.local.v2.b32 	[%rd3+432], {%r1847, %r1846};
	st.local.v2.b32 	[%rd3+440], {%r1845, %r1844};
	st.local.v2.b32 	[%rd3+448], {%r1843, %r1842};
	st.local.v2.b32 	[%rd3+456], {%r1841, %r1840};
	st.local.v2.b32 	[%rd3+464], {%r1839, %r1838};
	st.local.v2.b32 	[%rd3+472], {%r1837, %r1836};
	st.local.v2.b32 	[%rd3+480], {%r1835, %r1834};
	st.local.v2.b32 	[%rd3+488], {%r1833, %r1832};
	st.local.v2.b32 	[%rd3+496], {%r1831, %r1830};
	st.local.v2.b32 	[%rd3+504], {%r1829, %r1828};
	st.local.v2.b32 	[%rd3+512], {%r1827, %r1826};
	sub.f32 	%f83, %f83, %f15;
	bra.uni 	$L__BB0_377;
$L__BB0_375:
	ld.param.u32 	%r2017, [_Z17persistentThreadsiiPfj_param_0];
	add.s32 	%r2452, %r2452, 1;
	setp.eq.s32 	%p227, %r2452, %r2017;
	@%p227 bra 	$L__BB0_377;
	bra.uni 	$L__BB0_372;
$L__BB0_376:
	ld.local.v2.u32 	{%r1726, %r1727}, [%rd2];
	shr.u32 	%r1728, %r1727, 2;
	xor.b32  	%r1729, %r1728, %r1727;
	ld.local.v2.u32 	{%r1730, %r2458}, [%rd2+8];
	ld.local.v2.u32 	{%r2457, %r2456}, [%rd2+16];
	shl.b32 	%r1731, %r2456, 4;
	shl.b32 	%r1732, %r1729, 1;
	xor.b32  	%r1733, %r1732, %r1731;
	xor.b32  	%r1734, %r1733, %r1729;
	xor.b32  	%r2455, %r1734, %r2456;
	shr.u32 	%r1735, %r1730, 2;
	xor.b32  	%r1736, %r1735, %r1730;
	st.local.v2.u32 	[%rd2+8], {%r2457, %r2456};
	shl.b32 	%r1737, %r2455, 4;
	shl.b32 	%r1738, %r1736, 1;
	xor.b32  	%r1739, %r1738, %r1737;
	xor.b32  	%r1740, %r1739, %r1736;
	xor.b32  	%r2454, %r1740, %r2455;
	st.local.v2.u32 	[%rd2+16], {%r2455, %r2454};
	add.s32 	%r2453, %r1726, 724874;
	st.local.v2.u32 	[%rd2], {%r2453, %r2458};
$L__BB0_377:
	shr.u32 	%r1890, %r2458, 2;
	xor.b32  	%r1891, %r1890, %r2458;
	st.local.v2.u32 	[%rd2+8], {%r2456, %r2455};
	shl.b32 	%r1892, %r2454, 4;
	shl.b32 	%r1893, %r1891, 1;
	xor.b32  	%r1894, %r1893, %r1892;
	xor.b32  	%r1895, %r1894, %r1891;
	xor.b32  	%r856, %r1895, %r2454;
	st.local.v2.u32 	[%rd2+16], {%r2454, %r856};
	add.s32 	%r1896, %r2453, 362437;
	st.local.v2.u32 	[%rd2], {%r1896, %r2457};
	add.s32 	%r1897, %r856, %r1896;
	mul.hi.u32 	%r1898, %r1897, -16711935;
	shr.u32 	%r1899, %r1898, 8;
	mul.lo.s32 	%r1900, %r1899, 257;
	sub.s32 	%r857, %r1897, %r1900;
	mov.b32 	%r1901, 0;
	st.local.u32 	[%rd1], %r1901;
	and.b32  	%r858, %r857, 255;
	setp.eq.s32 	%p228, %r858, 0;
	@%p228 bra 	$L__BB0_385;
	and.b32  	%r859, %r857, 3;
	setp.lt.u32 	%p229, %r858, 4;
	mov.b32 	%r2459, 0;
	@%p229 bra 	$L__BB0_381;
	and.b32  	%r2459, %r857, 252;
	mov.b32 	%r2461, 0;
$L__BB0_380:
	add.s32 	%r868, %r2461, 4;
	cvt.u64.u32 	%rd296, %r2461;
	add.s64 	%rd297, %rd3, %rd296;
	ld.local.u32 	%r1904, [%rd297+4];
	add.s64 	%rd298, %rd1, %rd296;
	st.local.u32 	[%rd298+4], %r1904;
	setp.eq.s32 	%p230, %r868, %r2459;
	mov.u32 	%r2461, %r868;
	@%p230 bra 	$L__BB0_381;
	bra.uni 	$L__BB0_380;
$L__BB0_381:
	setp.eq.s32 	%p231, %r859, 0;
	@%p231 bra 	$L__BB0_385;
	cvt.u64.u32 	%rd299, %r2459;
	add.s64 	%rd98, %rd3, %rd299;
	ld.local.u8 	%rs281, [%rd98+4];
	add.s64 	%rd99, %rd1, %rd299;
	st.local.u8 	[%rd99+4], %rs281;
	setp.eq.s32 	%p232, %r859, 1;
	@%p232 bra 	$L__BB0_385;
	ld.local.u8 	%rs282, [%rd98+5];
	st.local.u8 	[%rd99+5], %rs282;
	setp.eq.s32 	%p233, %r859, 2;
	@%p233 bra 	$L__BB0_385;
	ld.local.u8 	%rs283, [%rd98+6];
	st.local.u8 	[%rd99+6], %rs283;
$L__BB0_385:
	neg.s32 	%r1905, %r857;
	and.b32  	%r862, %r1905, 3;
	setp.eq.s32 	%p234, %r862, 0;
	mov.u32 	%r2460, %r858;
	@%p234 bra 	$L__BB0_389;
	cvt.u64.u32 	%rd300, %r858;
	add.s64 	%rd100, %rd3, %rd300;
	ld.local.u8 	%rs284, [%rd100+264];
	add.s64 	%rd101, %rd1, %rd300;
	st.local.u8 	[%rd101+4], %rs284;
	add.s32 	%r2460, %r858, 1;
	setp.eq.s32 	%p235, %r862, 1;
	@%p235 bra 	$L__BB0_389;
	ld.local.u8 	%rs285, [%rd100+265];
	st.local.u8 	[%rd101+5], %rs285;
	add.s32 	%r2460, %r858, 2;
	setp.eq.s32 	%p236, %r862, 2;
	@%p236 bra 	$L__BB0_389;
	ld.local.u8 	%rs286, [%rd100+266];
	st.local.u8 	[%rd101+6], %rs286;
	add.s32 	%r2460, %r858, 3;
$L__BB0_389:
	xor.b32  	%r1906, %r858, 255;
	setp.lt.u32 	%p237, %r1906, 3;
	@%p237 bra 	$L__BB0_391;
$L__BB0_390:
	cvt.u64.u32 	%rd301, %r2460;
	add.s64 	%rd302, %rd3, %rd301;
	ld.local.u8 	%rs287, [%rd302+264];
	add.s32 	%r2460, %r2460, 4;
	add.s64 	%rd303, %rd1, %rd301;
	st.local.u8 	[%rd303+4], %rs287;
	ld.local.u8 	%rs288, [%rd302+265];
	st.local.u8 	[%rd303+5], %rs288;
	ld.local.u8 	%rs289, [%rd302+266];
	st.local.u8 	[%rd303+6], %rs289;
	ld.local.u8 	%rs290, [%rd302+267];
	st.local.u8 	[%rd303+7], %rs290;
	setp.ne.s32 	%p238, %r2460, 256;
	@%p238 bra 	$L__BB0_390;
$L__BB0_391:
	shr.u32 	%r1907, %r2457, 2;
	xor.b32  	%r1908, %r1907, %r2457;
	st.local.v2.u32 	[%rd2+8], {%r2455, %r2454};
	shl.b32 	%r1909, %r856, 4;
	shl.b32 	%r1910, %r1908, 1;
	xor.b32  	%r1911, %r1910, %r1909;
	xor.b32  	%r1912, %r1911, %r1908;
	xor.b32  	%r875, %r1912, %r856;
	st.local.v2.u32 	[%rd2+16], {%r856, %r875};
	add.s32 	%r1913, %r2453, 724874;
	st.local.v2.u32 	[%rd2], {%r1913, %r2456};
	add.s32 	%r1914, %r875, %r1913;
	cvt.rn.f32.u32 	%f77, %r1914;
	fma.rn.f32 	%f78, %f77, 0f2F800000, 0f2F000000;
	cvt.f64.f32 	%fd92, %f78;
	setp.geu.f64 	%p239, %fd92, 0d3FA999999999999A;
	@%p239 bra 	$L__BB0_393;
	shr.u32 	%r1915, %r2456, 2;
	xor.b32  	%r1916, %r1915, %r2456;
	shl.b32 	%r1917, %r875, 4;
	shl.b32 	%r1918, %r1916, 1;
	xor.b32  	%r1919, %r1918, %r1917;
	xor.b32  	%r1920, %r1919, %r1916;
	xor.b32  	%r1921, %r1920, %r875;
	add.s32 	%r1922, %r2453, %r1921;
	add.s32 	%r1923, %r1922, 79;
	and.b32  	%r1924, %r1923, 255;
	shr.u32 	%r1925, %r2455, 2;
	xor.b32  	%r1926, %r1925, %r2455;
	st.local.v2.u32 	[%rd2+8], {%r856, %r875};
	shl.b32 	%r1927, %r1921, 4;
	shl.b32 	%r1928, %r1926, 1;
	xor.b32  	%r1929, %r1928, %r1927;
	xor.b32  	%r1930, %r1929, %r1926;
	xor.b32  	%r1931, %r1930, %r1921;
	st.local.v2.u32 	[%rd2+16], {%r1921, %r1931};
	add.s32 	%r1932, %r2453, 1449748;
	st.local.v2.u32 	[%rd2], {%r1932, %r2454};
	add.s32 	%r1933, %r1931, %r1932;
	cvt.u16.u32 	%rs291, %r1933;
	xor.b16  	%rs292, %rs291, 128;
	cvt.u64.u32 	%rd304, %r1924;
	add.s64 	%rd305, %rd1, %rd304;
	st.local.u8 	[%rd305+4], %rs292;
$L__BB0_393:
	ld.param.u32 	%r2018, [_Z17persistentThreadsiiPfj_param_0];
	add.s32 	%r2449, %r2449, %r1;
	setp.lt.s32 	%p240, %r2449, %r2018;
	@%p240 bra 	$L__BB0_366;
$L__BB0_394:
	setp.ne.s32 	%p241, %r576, 0;
	bar.sync 	0;
	@%p241 bra 	$L__BB0_396;
	ld.shared.u32 	%r1934, [population+256];
	ld.shared.v4.b32 	{%r1935, %r1936, %r1937, %r1938}, [population+240];
	ld.shared.v4.b32 	{%r1939, %r1940, %r1941, %r1942}, [population+224];
	ld.shared.v4.b32 	{%r1943, %r1944, %r1945, %r1946}, [population+208];
	ld.shared.v4.b32 	{%r1947, %r1948, %r1949, %r1950}, [population+192];
	ld.shared.v4.b32 	{%r1951, %r1952, %r1953, %r1954}, [population+176];
	ld.shared.v4.b32 	{%r1955, %r1956, %r1957, %r1958}, [population+160];
	ld.shared.v4.b32 	{%r1959, %r1960, %r1961, %r1962}, [population+144];
	ld.shared.v4.b32 	{%r1963, %r1964, %r1965, %r1966}, [population+128];
	ld.shared.v4.b32 	{%r1967, %r1968, %r1969, %r1970}, [population+112];
	ld.shared.v4.b32 	{%r1971, %r1972, %r1973, %r1974}, [population+96];
	ld.shared.v4.b32 	{%r1975, %r1976, %r1977, %r1978}, [population+80];
	ld.shared.v4.b32 	{%r1979, %r1980, %r1981, %r1982}, [population+64];
	ld.shared.v4.b32 	{%r1983, %r1984, %r1985, %r1986}, [population+48];
	ld.shared.v4.b32 	{%r1987, %r1988, %r1989, %r1990}, [population+32];
	ld.shared.v4.b32 	{%r1991, %r1992, %r1993, %r1994}, [population+16];
	ld.shared.v2.b32 	{%r1995, %r1996}, [population+8];
	ld.shared.u32 	%r1997, [population+4];
	ld.shared.f32 	%f79, [population];
	st.local.f32 	[%rd1], %f79;
	st.local.u32 	[%rd1+4], %r1997;
	st.local.u32 	[%rd1+8], %r1995;
	st.local.u32 	[%rd1+12], %r1996;
	st.local.u32 	[%rd1+16], %r1991;
	st.local.u32 	[%rd1+20], %r1992;
	st.local.u32 	[%rd1+24], %r1993;
	st.local.u32 	[%rd1+28], %r1994;
	st.local.u32 	[%rd1+32], %r1987;
	st.local.u32 	[%rd1+36], %r1988;
	st.local.u32 	[%rd1+40], %r1989;
	st.local.u32 	[%rd1+44], %r1990;
	st.local.u32 	[%rd1+48], %r1983;
	st.local.u32 	[%rd1+52], %r1984;
	st.local.u32 	[%rd1+56], %r1985;
	st.local.u32 	[%rd1+60], %r1986;
	st.local.u32 	[%rd1+64], %r1979;
	st.local.u32 	[%rd1+68], %r1980;
	st.local.u32 	[%rd1+72], %r1981;
	st.local.u32 	[%rd1+76], %r1982;
	st.local.u32 	[%rd1+80], %r1975;
	st.local.u32 	[%rd1+84], %r1976;
	st.local.u32 	[%rd1+88], %r1977;
	st.local.u32 	[%rd1+92], %r1978;
	st.local.u32 	[%rd1+96], %r1971;
	st.local.u32 	[%rd1+100], %r1972;
	st.local.u32 	[%rd1+104], %r1973;
	st.local.u32 	[%rd1+108], %r1974;
	st.local.u32 	[%rd1+112], %r1967;
	st.local.u32 	[%rd1+116], %r1968;
	st.local.u32 	[%rd1+120], %r1969;
	st.local.u32 	[%rd1+124], %r1970;
	st.local.u32 	[%rd1+128], %r1963;
	st.local.u32 	[%rd1+132], %r1964;
	st.local.u32 	[%rd1+136], %r1965;
	st.local.u32 	[%rd1+140], %r1966;
	st.local.u32 	[%rd1+144], %r1959;
	st.local.u32 	[%rd1+148], %r1960;
	st.local.u32 	[%rd1+152], %r1961;
	st.local.u32 	[%rd1+156], %r1962;
	st.local.u32 	[%rd1+160], %r1955;
	st.local.u32 	[%rd1+164], %r1956;
	st.local.u32 	[%rd1+168], %r1957;
	st.local.u32 	[%rd1+172], %r1958;
	st.local.u32 	[%rd1+176], %r1951;
	st.local.u32 	[%rd1+180], %r1952;
	st.local.u32 	[%rd1+184], %r1953;
	st.local.u32 	[%rd1+188], %r1954;
	st.local.u32 	[%rd1+192], %r1947;
	st.local.u32 	[%rd1+196], %r1948;
	st.local.u32 	[%rd1+200], %r1949;
	st.local.u32 	[%rd1+204], %r1950;
	st.local.u32 	[%rd1+208], %r1943;
	st.local.u32 	[%rd1+212], %r1944;
	st.local.u32 	[%rd1+216], %r1945;
	st.local.u32 	[%rd1+220], %r1946;
	st.local.u32 	[%rd1+224], %r1939;
	st.local.u32 	[%rd1+228], %r1940;
	st.local.u32 	[%rd1+232], %r1941;
	st.local.u32 	[%rd1+236], %r1942;
	st.local.u32 	[%rd1+240], %r1935;
	st.local.u32 	[%rd1+244], %r1936;
	st.local.u32 	[%rd1+248], %r1937;
	st.local.u32 	[%rd1+252], %r1938;
	st.local.u32 	[%rd1+256], %r1934;
$L__BB0_396:
	ld.param.u32 	%r2019, [_Z17persistentThreadsiiPfj_param_0];
	setp.ge.s32 	%p242, %r576, %r2019;
	@%p242 bra 	$L__BB0_399;
	ld.local.f32 	%f20, [%rd1];
	ld.local.u32 	%r877, [%rd1+4];
	ld.local.u32 	%r878, [%rd1+8];
	ld.local.u32 	%r879, [%rd1+12];
	ld.local.u32 	%r880, [%rd1+16];
	ld.local.u32 	%r881, [%rd1+20];
	ld.local.u32 	%r882, [%rd1+24];
	ld.local.u32 	%r883, [%rd1+28];
	ld.local.u32 	%r884, [%rd1+32];
	ld.local.u32 	%r885, [%rd1+36];
	ld.local.u32 	%r886, [%rd1+40];
	ld.local.u32 	%r887, [%rd1+44];
	ld.local.u32 	%r888, [%rd1+48];
	ld.local.u32 	%r889, [%rd1+52];
	ld.local.u32 	%r890, [%rd1+56];
	ld.local.u32 	%r891, [%rd1+60];
	ld.local.u32 	%r892, [%rd1+64];
	ld.local.u32 	%r893, [%rd1+68];
	ld.local.u32 	%r894, [%rd1+72];
	ld.local.u32 	%r895, [%rd1+76];
	ld.local.u32 	%r896, [%rd1+80];
	ld.local.u32 	%r897, [%rd1+84];
	ld.local.u32 	%r898, [%rd1+88];
	ld.local.u32 	%r899, [%rd1+92];
	ld.local.u32 	%r900, [%rd1+96];
	ld.local.u32 	%r901, [%rd1+100];
	ld.local.u32 	%r902, [%rd1+104];
	ld.local.u32 	%r903, [%rd1+108];
	ld.local.u32 	%r904, [%rd1+112];
	ld.local.u32 	%r905, [%rd1+116];
	ld.local.u32 	%r906, [%rd1+120];
	ld.local.u32 	%r907, [%rd1+124];
	ld.local.u32 	%r908, [%rd1+128];
	ld.local.u32 	%r909, [%rd1+132];
	ld.local.u32 	%r910, [%rd1+136];
	ld.local.u32 	%r911, [%rd1+140];
	ld.local.u32 	%r912, [%rd1+144];
	ld.local.u32 	%r913, [%rd1+148];
	ld.local.u32 	%r914, [%rd1+152];
	ld.local.u32 	%r915, [%rd1+156];
	ld.local.u32 	%r916, [%rd1+160];
	ld.local.u32 	%r917, [%rd1+164];
	ld.local.u32 	%r918, [%rd1+168];
	ld.local.u32 	%r919, [%rd1+172];
	ld.local.u32 	%r920, [%rd1+176];
	ld.local.u32 	%r921, [%rd1+180];
	ld.local.u32 	%r922, [%rd1+184];
	ld.local.u32 	%r923, [%rd1+188];
	ld.local.u32 	%r924, [%rd1+192];
	ld.local.u32 	%r925, [%rd1+196];
	ld.local.u32 	%r926, [%rd1+200];
	ld.local.u32 	%r927, [%rd1+204];
	ld.local.u32 	%r928, [%rd1+208];
	ld.local.u32 	%r929, [%rd1+212];
	ld.local.u32 	%r930, [%rd1+216];
	ld.local.u32 	%r931, [%rd1+220];
	ld.local.u32 	%r932, [%rd1+224];
	ld.local.u32 	%r933, [%rd1+228];
	ld.local.u32 	%r934, [%rd1+232];
	ld.local.u32 	%r935, [%rd1+236];
	ld.local.u32 	%r936, [%rd1+240];
	ld.local.u32 	%r937, [%rd1+244];
	ld.local.u32 	%r938, [%rd1+248];
	ld.local.u32 	%r939, [%rd1+252];
	ld.local.u32 	%r940, [%rd1+256];
	mov.u32 	%r2463, %r576;
$L__BB0_398:
	ld.param.u32 	%r2020, [_Z17persistentThreadsiiPfj_param_0];
	mov.u32 	%r1998, population;
	mad.lo.s32 	%r1999, %r2463, 260, %r1998;
	st.shared.f32 	[%r1999], %f20;
	st.shared.u32 	[%r1999+4], %r877;
	st.shared.u32 	[%r1999+8], %r878;
	st.shared.u32 	[%r1999+12], %r879;
	st.shared.u32 	[%r1999+16], %r880;
	st.shared.u32 	[%r1999+20], %r881;
	st.shared.u32 	[%r1999+24], %r882;
	st.shared.u32 	[%r1999+28], %r883;
	st.shared.u32 	[%r1999+32], %r884;
	st.shared.u32 	[%r1999+36], %r885;
	st.shared.u32 	[%r1999+40], %r886;
	st.shared.u32 	[%r1999+44], %r887;
	st.shared.u32 	[%r1999+48], %r888;
	st.shared.u32 	[%r1999+52], %r889;
	st.shared.u32 	[%r1999+56], %r890;
	st.shared.u32 	[%r1999+60], %r891;
	st.shared.u32 	[%r1999+64], %r892;
	st.shared.u32 	[%r1999+68], %r893;
	st.shared.u32 	[%r1999+72], %r894;
	st.shared.u32 	[%r1999+76], %r895;
	st.shared.u32 	[%r1999+80], %r896;
	st.shared.u32 	[%r1999+84], %r897;
	st.shared.u32 	[%r1999+88], %r898;
	st.shared.u32 	[%r1999+92], %r899;
	st.shared.u32 	[%r1999+96], %r900;
	st.shared.u32 	[%r1999+100], %r901;
	st.shared.u32 	[%r1999+104], %r902;
	st.shared.u32 	[%r1999+108], %r903;
	st.shared.u32 	[%r1999+112], %r904;
	st.shared.u32 	[%r1999+116], %r905;
	st.shared.u32 	[%r1999+120], %r906;
	st.shared.u32 	[%r1999+124], %r907;
	st.shared.u32 	[%r1999+128], %r908;
	st.shared.u32 	[%r1999+132], %r909;
	st.shared.u32 	[%r1999+136], %r910;
	st.shared.u32 	[%r1999+140], %r911;
	st.shared.u32 	[%r1999+144], %r912;
	st.shared.u32 	[%r1999+148], %r913;
	st.shared.u32 	[%r1999+152], %r914;
	st.shared.u32 	[%r1999+156], %r915;
	st.shared.u32 	[%r1999+160], %r916;
	st.shared.u32 	[%r1999+164], %r917;
	st.shared.u32 	[%r1999+168], %r918;
	st.shared.u32 	[%r1999+172], %r919;
	st.shared.u32 	[%r1999+176], %r920;
	st.shared.u32 	[%r1999+180], %r921;
	st.shared.u32 	[%r1999+184], %r922;
	st.shared.u32 	[%r1999+188], %r923;
	st.shared.u32 	[%r1999+192], %r924;
	st.shared.u32 	[%r1999+196], %r925;
	st.shared.u32 	[%r1999+200], %r926;
	st.shared.u32 	[%r1999+204], %r927;
	st.shared.u32 	[%r1999+208], %r928;
	st.shared.u32 	[%r1999+212], %r929;
	st.shared.u32 	[%r1999+216], %r930;
	st.shared.u32 	[%r1999+220], %r931;
	st.shared.u32 	[%r1999+224], %r932;
	st.shared.u32 	[%r1999+228], %r933;
	st.shared.u32 	[%r1999+232], %r934;
	st.shared.u32 	[%r1999+236], %r935;
	st.shared.u32 	[%r1999+240], %r936;
	st.shared.u32 	[%r1999+244], %r937;
	st.shared.u32 	[%r1999+248], %r938;
	st.shared.u32 	[%r1999+252], %r939;
	st.shared.u32 	[%r1999+256], %r940;
	mov.u32 	%r2000, %ntid.x;
	add.s32 	%r2463, %r2463, %r2000;
	setp.lt.s32 	%p243, %r2463, %r2020;
	@%p243 bra 	$L__BB0_398;
$L__BB0_399:
	ld.param.u32 	%r2022, [_Z17persistentThreadsiiPfj_param_1];
	bar.sync 	0;
	add.s32 	%r2329, %r2329, 1;
	setp.ne.s32 	%p244, %r2329, %r2022;
	@%p244 bra 	$L__BB0_122;
$L__BB0_400:
	ret;

}
	// .globl	_ZN3cub18CUB_300001_SM_10006detail11EmptyKernelIvEEvv
.visible .entry _ZN3cub18CUB_300001_SM_10006detail11EmptyKernelIvEEvv()
{


	ret;

}


// ===== COMPILED SASS (sm_100) =====

	.target	sm_100

	.elftype	@"ET_EXEC"


//--------------------- .note.nv.tkinfo           --------------------------
	.section	.note.nv.tkinfo,"",@"SHT_NOTE"
	.sectionflags	@"SHF_NOTE_NV_TKINFO"
	.tkinfo
        /*0018*/ 	.word	0x00000002
        /*0030*/ 	.string	""
        /*0030*/ 	.string	"ptxas"
        /*0030*/ 	.string	"Cuda compilation tools, release 13.0, V13.0.88"
        /*0030*/ 	.string	"Build cuda_13.0.r13.0/compiler.36424714_0"
        /*0030*/ 	.string	"-arch sm_100 -m 64 "



//--------------------- .note.nv.cuinfo           --------------------------
	.section	.note.nv.cuinfo,"",@"SHT_NOTE"
	.sectionflags	@"SHF_NOTE_NV_CUINFO"
        /*0018*/ 	.short	0x0002
        /*001a*/ 	.short	0x0064
        /*001c*/ 	.short	0x0082
	.zero		2


//--------------------- .nv.info                  --------------------------
	.section	.nv.info,"",@"SHT_CUDA_INFO"
	.align	4


	//----- nvinfo : EIATTR_REGCOUNT
	.align		4
        /*0000*/ 	.byte	0x04, 0x2f
        /*0002*/ 	.short	(.L_57 - .L_56)
	.align		4
.L_56:
        /*0004*/ 	.word	index@(_Z17persistentThreadsiiPfj)
        /*0008*/ 	.word	0x000000ff


	//----- nvinfo : EIATTR_FRAME_SIZE
	.align		4
.L_57:
        /*000c*/ 	.byte	0x04, 0x11
        /*000e*/ 	.short	(.L_59 - .L_58)
	.align		4
.L_58:
        /*0010*/ 	.word	index@($__internal_0_$__cuda_sm20_dblrcp_rn_slowpath_v3)
        /*0014*/ 	.word	0x000003b8


	//----- nvinfo : EIATTR_FRAME_SIZE
	.align		4
.L_59:
        /*0018*/ 	.byte	0x04, 0x11
        /*001a*/ 	.short	(.L_61 - .L_60)
	.align		4
.L_60:
        /*001c*/ 	.word	index@(_Z17persistentThreadsiiPfj)
        /*0020*/ 	.word	0x000003b8


	//----- nvinfo : EIATTR_REGCOUNT
	.align		4
.L_61:
        /*0024*/ 	.byte	0x04, 0x2f
        /*0026*/ 	.short	(.L_63 - .L_62)
	.align		4
.L_62:
        /*0028*/ 	.word	index@(_ZN3cub18CUB_300001_SM_10006detail11EmptyKernelIvEEvv)
        /*002c*/ 	.word	0x00000004


	//----- nvinfo : EIATTR_FRAME_SIZE
	.align		4
.L_63:
        /*0030*/ 	.byte	0x04, 0x11
        /*0032*/ 	.short	(.L_65 - .L_64)
	.align		4
.L_64:
        /*0034*/ 	.word	index@(_ZN3cub18CUB_300001_SM_10006detail11EmptyKernelIvEEvv)
        /*0038*/ 	.word	0x00000000


	//----- nvinfo : EIATTR_MIN_STACK_SIZE
	.align		4
.L_65:
        /*003c*/ 	.byte	0x04, 0x12
        /*003e*/ 	.short	(.L_67 - .L_66)
	.align		4
.L_66:
        /*0040*/ 	.word	index@(_ZN3cub18CUB_300001_SM_10006detail11EmptyKernelIvEEvv)
        /*0044*/ 	.word	0x00000000


	//----- nvinfo : EIATTR_MIN_STACK_SIZE
	.align		4
.L_67:
        /*0048*/ 	.byte	0x04, 0x12
        /*004a*/ 	.short	(.L_69 - .L_68)
	.align		4
.L_68:
        /*004c*/ 	.word	index@(_Z17persistentThreadsiiPfj)
        /*0050*/ 	.word	0x000003b8
.L_69:


//--------------------- .nv.compat                --------------------------
	.section	.nv.compat,"",@"SHT_CUDA_COMPAT_INFO"
	.align	4
        /*0000*/ 	.byte	0x02, 0x09, 0x00, 0x00, 0x02, 0x02, 0x01, 0x00, 0x02, 0x05, 0x05, 0x00, 0x03, 0x07, 0x01, 0x01
        /*0010*/ 	.byte	0x02, 0x03, 0x00, 0x00, 0x02, 0x06, 0x01, 0x00, 0x04, 0x0b, 0x08, 0x00, 0x01, 0x00, 0x00, 0x00
        /*0020*/ 	.byte	0x00, 0x00, 0x00, 0x00


//--------------------- .nv.info._ZN3cub18CUB_300001_SM_10006detail11EmptyKernelIvEEvv --------------------------
	.section	.nv.info._ZN3cub18CUB_300001_SM_10006detail11EmptyKernelIvEEvv,"",@"SHT_CUDA_INFO"
	.sectionflags	@""
	.align	4


	//----- nvinfo : EIATTR_CUDA_API_VERSION
	.align		4
        /*0000*/ 	.byte	0x04, 0x37
        /*0002*/ 	.short	(.L_71 - .L_70)
.L_70:
        /*0004*/ 	.word	0x00000082


	//----- nvinfo : EIATTR_SPARSE_MMA_MASK
	.align		4
.L_71:
        /*0008*/ 	.byte	0x03, 0x50
        /*000a*/ 	.short	0x0000


	//----- nvinfo : EIATTR_MAXREG_COUNT
	.align		4
        /*000c*/ 	.byte	0x03, 0x1b
        /*000e*/ 	.short	0x00ff


	//----- nvinfo : EIATTR_MERCURY_ISA_VERSION
	.align		4
        /*0010*/ 	.byte	0x03, 0x5f
        /*0012*/ 	.short	0x0101


	//----- nvinfo : EIATTR_VRC_CTA_INIT_COUNT
	.align		4
        /*0014*/ 	.byte	0x02, 0x4a
	.zero		1
	.zero		1


	//----- nvinfo : EIATTR_EXIT_INSTR_OFFSETS
	.align		4
        /*0018*/ 	.byte	0x04, 0x1c
        /*001a*/ 	.short	(.L_73 - .L_72)


	//   ....[0]....
.L_72:
        /*001c*/ 	.word	0x00000010


	//----- nvinfo : EIATTR_SW_WAR
	.align		4
.L_73:
        /*0020*/ 	.byte	0x04, 0x36
        /*0022*/ 	.short	(.L_75 - .L_74)
.L_74:
        /*0024*/ 	.word	0x00000008
.L_75:


//--------------------- .nv.info._Z17persistentThreadsiiPfj --------------------------
	.section	.nv.info._Z17persistentThreadsiiPfj,"",@"SHT_CUDA_INFO"
	.sectionflags	@""
	.align	4


	//----- nvinfo : EIATTR_CUDA_API_VERSION
	.align		4
        /*0000*/ 	.byte	0x04, 0x37
        /*0002*/ 	.short	(.L_77 - .L_76)
.L_76:
        /*0004*/ 	.word	0x00000082


	//----- nvinfo : EIATTR_KPARAM_INFO
	.align		4
.L_77:
        /*0008*/ 	.byte	0x04, 0x17
        /*000a*/ 	.short	(.L_79 - .L_78)
.L_78:
        /*000c*/ 	.word	0x00000000
        /*0010*/ 	.short	0x0003
        /*0012*/ 	.short	0x0010
        /*0014*/ 	.byte	0x00, 0xf0, 0x11, 0x00


	//----- nvinfo : EIATTR_KPARAM_INFO
	.align		4
.L_79:
        /*0018*/ 	.byte	0x04, 0x17
        /*001a*/ 	.short	(.L_81 - .L_80)
.L_80:
        /*001c*/ 	.word	0x00000000
        /*0020*/ 	.short	0x0002
        /*0022*/ 	.short	0x0008
        /*0024*/ 	.byte	0x00, 0xf5, 0x21, 0x00


	//----- nvinfo : EIATTR_KPARAM_INFO
	.align		4
.L_81:
        /*0028*/ 	.byte	0x04, 0x17
        /*002a*/ 	.short	(.L_83 - .L_82)
.L_82:
        /*002c*/ 	.word	0x00000000
        /*0030*/ 	.short	0x0001
        /*0032*/ 	.short	0x0004
        /*0034*/ 	.byte	0x00, 0xf0, 0x11, 0x00


	//----- nvinfo : EIATTR_KPARAM_INFO
	.align		4
.L_83:
        /*0038*/ 	.byte	0x04, 0x17
        /*003a*/ 	.short	(.L_85 - .L_84)
.L_84:
        /*003c*/ 	.word	0x00000000
        /*0040*/ 	.short	0x0000
        /*0042*/ 	.short	0x0000
        /*0044*/ 	.byte	0x00, 0xf0, 0x11, 0x00


	//----- nvinfo : EIATTR_SPARSE_MMA_MASK
	.align		4
.L_85:
        /*0048*/ 	.byte	0x03, 0x50
        /*004a*/ 	.short	0x0000


	//----- nvinfo : EIATTR_MAXREG_COUNT
	.align		4
        /*004c*/ 	.byte	0x03, 0x1b
        /*004e*/ 	.short	0x00ff


	//----- nvinfo : EIATTR_NUM_BARRIERS
	.align		4
        /*0050*/ 	.byte	0x02, 0x4c
        /*0052*/ 	.byte	0x01
	.zero		1


	//----- nvinfo : EIATTR_EXTERNS
	.align		4
        /*0054*/ 	.byte	0x04, 0x0f
        /*0056*/ 	.short	(.L_87 - .L_86)


	//   ....[0]....
	.align		4
.L_86:
        /*0058*/ 	.word	index@(vprintf)


	//   ....[1]....
	.align		4
        /*005c*/ 	.word	index@(malloc)


	//   ....[2]....
	.align		4
        /*0060*/ 	.word	index@(free)


	//----- nvinfo : EIATTR_ANNOTATIONS
	.align		4
.L_87:
        /*0064*/ 	.byte	0x04, 0x55
        /*0066*/ 	.short	(.L_89 - .L_88)


	//   ....[0]....
.L_88:
        /*0068*/ 	.word	0x00000001
        /*006c*/ 	.byte	0xe0, 0x00, 0x00, 0x00, 0x01, 0x00, 0x00, 0x00, 0x50, 0x01, 0x00, 0x00, 0x01, 0x00, 0x00, 0x00
        /* <DEDUP_REMOVED lines=45> */
        /*034c*/ 	.byte	0x20, 0x1c, 0x03, 0x00


	//----- nvinfo : EIATTR_MERCURY_ISA_VERSION
	.align		4
.L_89:
        /*0350*/ 	.byte	0x03, 0x5f
        /*0352*/ 	.short	0x0101


	//----- nvinfo : EIATTR_VRC_CTA_INIT_COUNT
	.align		4
        /*0354*/ 	.byte	0x02, 0x4a
	.zero		1
	.zero		1


	//----- nvinfo : EIATTR_SYSCALL_OFFSETS
	.align		4
        /*0358*/ 	.byte	0x04, 0x46
        /*035a*/ 	.short	(.L_91 - .L_90)


	//   ....[0]....
.L_90:
        /*035c*/ 	.word	0x00003b00


	//   ....[1]....
        /*0360*/ 	.word	0x0002f380


	//   ....[2]....
        /*0364*/ 	.word	0x00031bd0


	//   ....[3]....
        /*0368*/ 	.word	0x00031c80


	//----- nvinfo : EIATTR_EXIT_INSTR_OFFSETS
	.align		4
.L_91:
        /*036c*/ 	.byte	0x04, 0x1c
        /*036e*/ 	.short	(.L_93 - .L_92)


	//   ....[0]....
.L_92:
        /*0370*/ 	.word	0x00002de0


	//   ....[1]....
        /*0374*/ 	.word	0x00031b80


	//----- nvinfo : EIATTR_CRS_STACK_SIZE
	.align		4
.L_93:
        /*0378*/ 	.byte	0x04, 0x1e
        /*037a*/ 	.short	(.L_95 - .L_94)
.L_94:
        /*037c*/ 	.word	0x00000000


	//----- nvinfo : EIATTR_CBANK_PARAM_SIZE
	.align		4
.L_95:
        /*0380*/ 	.byte	0x03, 0x19
        /*0382*/ 	.short	0x0014


	//----- nvinfo : EIATTR_PARAM_CBANK
	.align		4
        /*0384*/ 	.byte	0x04, 0x0a
        /*0386*/ 	.short	(.L_97 - .L_96)
	.align		4
.L_96:
        /*0388*/ 	.word	index@(.nv.constant0._Z17persistentThreadsiiPfj)
        /*038c*/ 	.short	0x0380
        /*038e*/ 	.short	0x0014


	//----- nvinfo : EIATTR_SW_WAR
	.align		4
.L_97:
        /*0390*/ 	.byte	0x04, 0x36
        /*0392*/ 	.short	(.L_99 - .L_98)
.L_98:
        /*0394*/ 	.word	0x00000008
.L_99:


//--------------------- .nv.callgraph             --------------------------
	.section	.nv.callgraph,"",@"SHT_CUDA_CALLGRAPH"
	.align	4
	.sectionentsize	8
	.align		4
        /*0000*/ 	.word	0x00000000
	.align		4
        /*0004*/ 	.word	0xffffffff
	.align		4
        /*0008*/ 	.word	index@(_Z17persistentThreadsiiPfj)
	.align		4
        /*000c*/ 	.word	index@(vprintf)
	.align		4
        /*0010*/ 	.word	index@(_Z17persistentThreadsiiPfj)
	.align		4
        /*0014*/ 	.word	index@(free)
	.align		4
        /*0018*/ 	.word	index@(_Z17persistentThreadsiiPfj)
	.align		4
        /*001c*/ 	.word	index@(malloc)
	.align		4
        /*0020*/ 	.word	0x00000000
	.align		4
        /*0024*/ 	.word	0xfffffffe
	.align		4
        /*0028*/ 	.word	0x00000000
	.align		4
        /*002c*/ 	.word	0xfffffffd
	.align		4
        /*0030*/ 	.word	0x00000000
	.align		4
        /*0034*/ 	.word	0xfffffffc


//--------------------- .nv.constant4             --------------------------
	.section	.nv.constant4,"a",@progbits
	.align	8
	.align		8
.nv.constant4:
        /*0000*/ 	.dword	precalc_xorwow_matrix
	.align		8
        /*0008*/ 	.dword	precalc_xorwow_offset_matrix
	.align		8
        /*0010*/ 	.dword	mrg32k3aM1
	.align		8
        /*0018*/ 	.dword	mrg32k3aM2
	.align		8
        /*0020*/ 	.dword	mrg32k3aM1SubSeq
	.align		8
        /*0028*/ 	.dword	mrg32k3aM2SubSeq
	.align		8
        /*0030*/ 	.dword	mrg32k3aM1Seq
	.align		8
        /*0038*/ 	.dword	mrg32k3aM2Seq
	.align		8
        /*0040*/ 	.dword	_ZN34_INTERNAL_a15cba7d_4_k_cu_d7ef85f44cuda3std3__45__cpo5beginE
	.align		8
        /*0048*/ 	.dword	_ZN34_INTERNAL_a15cba7d_4_k_cu_d7ef85f44cuda3std3__45__cpo3endE
	.align		8
        /*0050*/ 	.dword	_ZN34_INTERNAL_a15cba7d_4_k_cu_d7ef85f44cuda3std3__45__cpo6cbeginE
	.align		8
        /*0058*/ 	.dword	_ZN34_INTERNAL_a15cba7d_4_k_cu_d7ef85f44cuda3std3__45__cpo4cendE
	.align		8
        /*0060*/ 	.dword	_ZN34_INTERNAL_a15cba7d_4_k_cu_d7ef85f44cuda3std3__45__cpo6rbeginE
	.align		8
        /*0068*/ 	.dword	_ZN34_INTERNAL_a15cba7d_4_k_cu_d7ef85f44cuda3std3__45__cpo4rendE
	.align		8
        /*0070*/ 	.dword	_ZN34_INTERNAL_a15cba7d_4_k_cu_d7ef85f44cuda3std3__45__cpo7crbeginE
	.align		8
        /*0078*/ 	.dword	_ZN34_INTERNAL_a15cba7d_4_k_cu_d7ef85f44cuda3std3__45__cpo5crendE
	.align		8
        /*0080*/ 	.dword	_ZN34_INTERNAL_a15cba7d_4_k_cu_d7ef85f44cuda3std3__436_GLOBAL__N__a15cba7d_4_k_cu_d7ef85f46ignoreE
	.align		8
        /*0088*/ 	.dword	_ZN34_INTERNAL_a15cba7d_4_k_cu_d7ef85f44cuda3std3__419piecewise_constructE
	.align		8
        /*0090*/ 	.dword	_ZN34_INTERNAL_a15cba7d_4_k_cu_d7ef85f44cuda3std3__48in_placeE
	.align		8
        /*0098*/ 	.dword	_ZN34_INTERNAL_a15cba7d_4_k_cu_d7ef85f44cuda3std3__420unreachable_sentinelE
	.align		8
        /*00a0*/ 	.dword	_ZN34_INTERNAL_a15cba7d_4_k_cu_d7ef85f44cuda3std3__47nulloptE
	.align		8
        /*00a8*/ 	.dword	_ZN34_INTERNAL_a15cba7d_4_k_cu_d7ef85f44cuda3std3__48unexpectE
	.align		8
        /*00b0*/ 	.dword	_ZN34_INTERNAL_a15cba7d_4_k_cu_d7ef85f44cuda3std6ranges3__45__cpo4swapE
	.align		8
        /*00b8*/ 	.dword	_ZN34_INTERNAL_a15cba7d_4_k_cu_d7ef85f44cuda3std6ranges3__45__cpo9iter_moveE
	.align		8
        /*00c0*/ 	.dword	_ZN34_INTERNAL_a15cba7d_4_k_cu_d7ef85f44cuda3std6ranges3__45__cpo5beginE
	.align		8
        /*00c8*/ 	.dword	_ZN34_INTERNAL_a15cba7d_4_k_cu_d7ef85f44cuda3std6ranges3__45__cpo3endE
	.align		8
        /*00d0*/ 	.dword	_ZN34_INTERNAL_a15cba7d_4_k_cu_d7ef85f44cuda3std6ranges3__45__cpo6cbeginE
	.align		8
        /*00d8*/ 	.dword	_ZN34_INTERNAL_a15cba7d_4_k_cu_d7ef85f44cuda3std6ranges3__45__cpo4cendE
	.align		8
        /*00e0*/ 	.dword	_ZN34_INTERNAL_a15cba7d_4_k_cu_d7ef85f44cuda3std6ranges3__45__cpo7advanceE
	.align		8
        /*00e8*/ 	.dword	_ZN34_INTERNAL_a15cba7d_4_k_cu_d7ef85f44cuda3std6ranges3__45__cpo9iter_swapE
	.align		8
        /*00f0*/ 	.dword	_ZN34_INTERNAL_a15cba7d_4_k_cu_d7ef85f44cuda3std6ranges3__45__cpo4nextE
	.align		8
        /*00f8*/ 	.dword	_ZN34_INTERNAL_a15cba7d_4_k_cu_d7ef85f44cuda3std6ranges3__45__cpo4prevE
	.align		8
        /*0100*/ 	.dword	_ZN34_INTERNAL_a15cba7d_4_k_cu_d7ef85f44cuda3std6ranges3__45__cpo4dataE
	.align		8
        /*0108*/ 	.dword	_ZN34_INTERNAL_a15cba7d_4_k_cu_d7ef85f44cuda3std6ranges3__45__cpo5cdataE
	.align		8
        /*0110*/ 	.dword	_ZN34_INTERNAL_a15cba7d_4_k_cu_d7ef85f44cuda3std6ranges3__45__cpo4sizeE
	.align		8
        /*0118*/ 	.dword	_ZN34_INTERNAL_a15cba7d_4_k_cu_d7ef85f44cuda3std6ranges3__45__cpo5ssizeE
	.align		8
        /*0120*/ 	.dword	_ZN34_INTERNAL_a15cba7d_4_k_cu_d7ef85f44cuda3std6ranges3__45__cpo8distanceE
	.align		8
        /*0128*/ 	.dword	_ZN34_INTERNAL_a15cba7d_4_k_cu_d7ef85f46thrust24THRUST_300001_SM_1000_NS8cuda_cub3parE
	.align		8
        /*0130*/ 	.dword	_ZN34_INTERNAL_a15cba7d_4_k_cu_d7ef85f46thrust24THRUST_300001_SM_1000_NS8cuda_cub10par_nosyncE
	.align		8
        /*0138*/ 	.dword	_ZN34_INTERNAL_a15cba7d_4_k_cu_d7ef85f46thrust24THRUST_300001_SM_1000_NS6system6detail10sequential3seqE
	.align		8
        /*0140*/ 	.dword	_ZN34_INTERNAL_a15cba7d_4_k_cu_d7ef85f46thrust24THRUST_300001_SM_1000_NS6system3cpp3parE
	.align		8
        /*0148*/ 	.dword	_ZN34_INTERNAL_a15cba7d_4_k_cu_d7ef85f46thrust24THRUST_300001_SM_1000_NS12placeholders2_1E
	.align		8
        /*0150*/ 	.dword	_ZN34_INTERNAL_a15cba7d_4_k_cu_d7ef85f46thrust24THRUST_300001_SM_1000_NS12placeholders2_2E
	.align		8
        /*0158*/ 	.dword	_ZN34_INTERNAL_a15cba7d_4_k_cu_d7ef85f46thrust24THRUST_300001_SM_1000_NS12placeholders2_3E
	.align		8
        /*0160*/ 	.dword	_ZN34_INTERNAL_a15cba7d_4_k_cu_d7ef85f46thrust24THRUST_300001_SM_1000_NS12placeholders2_4E
	.align		8
        /*0168*/ 	.dword	_ZN34_INTERNAL_a15cba7d_4_k_cu_d7ef85f46thrust24THRUST_300001_SM_1000_NS12placeholders2_5E
	.align		8
        /*0170*/ 	.dword	_ZN34_INTERNAL_a15cba7d_4_k_cu_d7ef85f46thrust24THRUST_300001_SM_1000_NS12placeholders2_6E
	.align		8
        /*0178*/ 	.dword	_ZN34_INTERNAL_a15cba7d_4_k_cu_d7ef85f46thrust24THRUST_300001_SM_1000_NS12placeholders2_7E
	.align		8
        /*0180*/ 	.dword	_ZN34_INTERNAL_a15cba7d_4_k_cu_d7ef85f46thrust24THRUST_300001_SM_1000_NS12placeholders2_8E
	.align		8
        /*0188*/ 	.dword	_ZN34_INTERNAL_a15cba7d_4_k_cu_d7ef85f46thrust24THRUST_300001_SM_1000_NS12placeholders2_9E
	.align		8
        /*0190*/ 	.dword	_ZN34_INTERNAL_a15cba7d_4_k_cu_d7ef85f46thrust24THRUST_300001_SM_1000_NS12placeholders3_10E
	.align		8
        /*0198*/ 	.dword	_ZN34_INTERNAL_a15cba7d_4_k_cu_d7ef85f46thrust24THRUST_300001_SM_1000_NS3seqE
	.align		8
        /*01a0*/ 	.dword	_ZN34_INTERNAL_a15cba7d_4_k_cu_d7ef85f46thrust24THRUST_300001_SM_1000_NS6deviceE
	.align		8
        /*01a8*/ 	.dword	$str
	.align		8
        /*01b0*/ 	.dword	$str$1
	.align		8
        /*01b8*/ 	.dword	vprintf
	.align		8
        /*01c0*/ 	.dword	malloc
	.align		8
        /*01c8*/ 	.dword	free


//--------------------- .nv.constant3             --------------------------
	.section	.nv.constant3,"a",@progbits
	.align	8
.nv.constant3:
	.type		__cr_lgamma_table,@object
	.size		__cr_lgamma_table,(.L_8 - __cr_lgamma_table)
__cr_lgamma_table:
        /*0000*/ 	.byte	0x00, 0x00, 0x00, 0x00, 0x00, 0x00, 0x00, 0x00, 0x00, 0x00, 0x00, 0x00, 0x00, 0x00, 0x00, 0x00
        /*0010*/ 	.byte	0xef, 0x39, 0xfa, 0xfe, 0x42, 0x2e, 0xe6, 0x3f, 0x02, 0x20, 0x2a, 0xfa, 0x0b, 0xab, 0xfc, 0x3f
        /*0020*/ 	.byte	0xf9, 0x2c, 0x92, 0x7c, 0xa7, 0x6c, 0x09, 0x40, 0xc9, 0x79, 0x44, 0x3c, 0x64, 0x26, 0x13, 0x40
        /*0030*/ 	.byte	0xca, 0x01, 0xcf, 0x3a, 0x27, 0x51, 0x1a, 0x40, 0x30, 0xcc, 0x2d, 0xf3, 0xe1, 0x0c, 0x21, 0x40
        /*0040*/ 	.byte	0x0d, 0xb7, 0xfc, 0x82, 0x8e, 0x35, 0x25, 0x40
.L_8:


//--------------------- .text._ZN3cub18CUB_300001_SM_10006detail11EmptyKernelIvEEvv --------------------------
	.section	.text._ZN3cub18CUB_300001_SM_10006detail11EmptyKernelIvEEvv,"ax",@progbits
	.align	128
        .global         _ZN3cub18CUB_300001_SM_10006detail11EmptyKernelIvEEvv
        .type           _ZN3cub18CUB_300001_SM_10006detail11EmptyKernelIvEEvv,@function
        .size           _ZN3cub18CUB_300001_SM_10006detail11EmptyKernelIvEEvv,(.L_x_140 - _ZN3cub18CUB_300001_SM_10006detail11EmptyKernelIvEEvv)
        .other          _ZN3cub18CUB_300001_SM_10006detail11EmptyKernelIvEEvv,@"STO_CUDA_ENTRY STV_DEFAULT"
_ZN3cub18CUB_300001_SM_10006detail11EmptyKernelIvEEvv:
.text._ZN3cub18CUB_300001_SM_10006detail11EmptyKernelIvEEvv:
[----:B------:R-:W-:Y:S01]  /*0000*/  LDC R1, c[0x0][0x37c] ;  /* 0x0000df00ff017b82 */ /* 0x000fe20000000800 */
[----:B------:R-:W-:Y:S05]  /*0010*/  EXIT ;  /* 0x000000000000794d */ /* 0x000fea0003800000 */
.L_x_0:
[----:B------:R-:W-:-:S00]  /*0020*/  BRA `(.L_x_0) ;  /* 0xfffffffc00fc7947 */ /* 0x000fc0000383ffff */
[----:B------:R-:W-:-:S00]  /*0030*/  NOP ;  /* 0x0000000000007918 */ /* 0x000fc00000000000 */
        /* <DEDUP_REMOVED lines=12> */
.L_x_140:


//--------------------- .text._Z17persistentThreadsiiPfj --------------------------
	.section	.text._Z17persistentThreadsiiPfj,"ax",@progbits
	.align	128
        .global         _Z17persistentThreadsiiPfj
        .type           _Z17persistentThreadsiiPfj,@function
        .size           _Z17persistentThreadsiiPfj,(.L_x_139 - _Z17persistentThreadsiiPfj)
        .other          _Z17persistentThreadsiiPfj,@"STO_CUDA_ENTRY STV_DEFAULT"
_Z17persistentThreadsiiPfj:
.text._Z17persistentThreadsiiPfj:
[----:B------:R-:W0:Y:S08]  /*0000*/  LDC R1, c[0x0][0x37c] ;  /* 0x0000df00ff017b82 */ /* 0x000e300000000800 */
[----:B------:R-:W1:Y:S01]  /*0010*/  LDC R0, c[0x0][0x390] ;  /* 0x0000e400ff007b82 */ /* 0x000e620000000800 */
[----:B------:R-:W2:Y:S01]  /*0020*/  S2R R12, SR_TID.X ;  /* 0x00000000000c7919 */ /* 0x000ea20000002100 */
[----:B------:R-:W3:Y:S01]  /*0030*/  LDCU UR4, c[0x0][0x2f8] ;  /* 0x00005f00ff0477ac */ /* 0x000ee20008000800 */
[----:B0-----:R-:W-:Y:S01]  /*0040*/  VIADD R1, R1, 0xfffffc48 ;  /* 0xfffffc4801017836 */ /* 0x001fe20000000000 */
[----:B------:R-:W-:Y:S01]  /*0050*/  BSSY.RECONVERGENT B0, `(.L_x_1) ;  /* 0x000026f000007945 */ /* 0x000fe20003800200 */
[----:B------:R-:W-:Y:S01]  /*0060*/  IMAD.MOV.U32 R8, RZ, RZ, -0x23270784 ;  /* 0xdcd8f87cff087424 */ /* 0x000fe200078e00ff */
[----:B------:R-:W0:Y:S01]  /*0070*/  LDCU UR5, c[0x0][0x2fc] ;  /* 0x00005f80ff0577ac */ /* 0x000e220008000800 */
[----:B------:R-:W-:Y:S01]  /*0080*/  IMAD.MOV.U32 R11, RZ, RZ, -0x75bd8fc ;  /* 0xf8a42704ff0b7424 */ /* 0x000fe200078e00ff */
[----:B------:R-:W2:Y:S01]  /*0090*/  S2UR UR6, SR_CTAID.X ;  /* 0x00000000000679c3 */ /* 0x000ea20000002500 */
[----:B------:R-:W4:Y:S07]  /*00a0*/  LDCU.64 UR36, c[0x0][0x358] ;  /* 0x00006b00ff2477ac */ /* 0x000f2e0008000a00 */
[----:B------:R-:W5:Y:S01]  /*00b0*/  LDC R5, c[0x0][0x360] ;  /* 0x0000d800ff057b82 */ /* 0x000f620000000800 */
[----:B---3--:R-:W-:-:S02]  /*00c0*/  IADD3 R6, P1, PT, R1, UR4, RZ ;  /* 0x0000000401067c10 */ /* 0x008fc4000ff3e0ff */
[----:B-1----:R-:W-:-:S03]  /*00d0*/  LOP3.LUT R0, R0, 0xaad26b49, RZ, 0x3c, !PT ;  /* 0xaad26b4900007812 */ /* 0x002fc600078e3cff */
[----:B------:R1:W-:Y:S02]  /*00e0*/  STL [R1+0x3b0], R6 ;  /* 0x0003b00601007387 */ /* 0x0003e40000100800 */
[----:B------:R-:W-:-:S04]  /*00f0*/  IMAD R0, R0, 0x4182bed5, RZ ;  /* 0x4182bed500007824 */ /* 0x000fc800078e02ff */
[C---:B------:R-:W-:Y:S01]  /*0100*/  VIADD R7, R0.reuse, 0x583f19 ;  /* 0x00583f1900077836 */ /* 0x040fe20000000000 */
[C---:B------:R-:W-:Y:S01]  /*0110*/  LOP3.LUT R4, R0.reuse, 0x159a55e5, RZ, 0x3c, !PT ;  /* 0x159a55e500047812 */ /* 0x040fe200078e3cff */
[C---:B------:R-:W-:Y:S02]  /*0120*/  VIADD R2, R0.reuse, 0xd9f6dc18 ;  /* 0xd9f6dc1800027836 */ /* 0x040fe40000000000 */
[----:B------:R-:W-:Y:S02]  /*0130*/  IMAD.MOV.U32 R9, RZ, RZ, R7 ;  /* 0x000000ffff097224 */ /* 0x000fe400078e0007 */
[----:B------:R-:W-:Y:S01]  /*0140*/  IMAD.MOV.U32 R10, RZ, RZ, R4 ;  /* 0x000000ffff0a7224 */ /* 0x000fe200078e0004 */
[----:B-----5:R3:W-:Y:S01]  /*0150*/  STL [R1+0x3a0], R5 ;  /* 0x0003a00501007387 */ /* 0x0207e20000100800 */
[----:B------:R-:W-:Y:S02]  /*0160*/  VIADD R3, R0, 0x75bcd15 ;  /* 0x075bcd1500037836 */ /* 0x000fe40000000000 */
[----:B--2---:R-:W-:Y:S01]  /*0170*/  IMAD R0, R5, UR6, R12 ;  /* 0x0000000605007c24 */ /* 0x004fe2000f8e020c */
[----:B------:R0:W-:Y:S01]  /*0180*/  STL.64 [R1+0x120], R8 ;  /* 0x0001200801007387 */ /* 0x0001e20000100a00 */
[----:B-1----:R-:W-:-:S03]  /*0190*/  IMAD.MOV.U32 R6, RZ, RZ, -0x23270784 ;  /* 0xdcd8f87cff067424 */ /* 0x002fc600078e00ff */
[----:B------:R1:W-:Y:S01]  /*01a0*/  STL.64 [R1+0x118], R10 ;  /* 0x0001180a01007387 */ /* 0x0003e20000100a00 */
[----:B------:R-:W-:Y:S01]  /*01b0*/  ISETP.NE.AND P0, PT, R0, RZ, PT ;  /* 0x000000ff0000720c */ /* 0x000fe20003f05270 */
[----:B---3--:R-:W-:Y:S02]  /*01c0*/  IMAD.MOV.U32 R5, RZ, RZ, -0x75bd8fc ;  /* 0xf8a42704ff057424 */ /* 0x008fe400078e00ff */
[----:B------:R1:W-:Y:S01]  /*01d0*/  STL.64 [R1+0x110], R2 ;  /* 0x0001100201007387 */ /* 0x0003e20000100a00 */
[----:B0-----:R-:W-:-:S05]  /*01e0*/  IMAD.X R8, RZ, RZ, UR5, P1 ;  /* 0x00000005ff087e24 */ /* 0x001fca00088e06ff */
[----:B------:R1:W-:Y:S04]  /*01f0*/  STL [R1+0x3ac], R8 ;  /* 0x0003ac0801007387 */ /* 0x0003e80000100800 */
[----:B----4-:R-:W-:Y:S05]  /*0200*/  @!P0 BRA `(.L_x_2) ;  /* 0x00000024004c8947 */ /* 0x010fea0003800000 */
[----:B-1----:R-:W-:Y:S01]  /*0210*/  VIADD R10, R1, 0x110 ;  /* 0x00000110010a7836 */ /* 0x002fe20000000000 */
[--C-:B------:R-:W-:Y:S01]  /*0220*/  SHF.R.S32.HI R11, RZ, 0x1f, R0.reuse ;  /* 0x0000001fff0b7819 */ /* 0x100fe20000011400 */
[----:B------:R-:W-:Y:S02]  /*0230*/  IMAD.MOV.U32 R14, RZ, RZ, R0 ;  /* 0x000000ffff0e7224 */ /* 0x000fe400078e0000 */
[----:B------:R-:W-:Y:S02]  /*0240*/  IMAD.MOV.U32 R13, RZ, RZ, RZ ;  /* 0x000000ffff0d7224 */ /* 0x000fe400078e00ff */
[----:B------:R-:W-:Y:S02]  /*0250*/  IMAD.MOV.U32 R5, RZ, RZ, -0x75bd8fc ;  /* 0xf8a42704ff057424 */ /* 0x000fe400078e00ff */
[----:B------:R-:W-:-:S07]  /*0260*/  IMAD.MOV.U32 R6, RZ, RZ, -0x23270784 ;  /* 0xdcd8f87cff067424 */ /* 0x000fce00078e00ff */
.L_x_11:
[----:B------:R-:W-:Y:S01]  /*0270*/  LOP3.LUT R51, R14, 0x3, RZ, 0xc0, !PT ;  /* 0x000000030e337812 */ /* 0x000fe200078ec0ff */
[----:B------:R-:W-:Y:S03]  /*0280*/  BSSY.RECONVERGENT B1, `(.L_x_3) ;  /* 0x0000245000017945 */ /* 0x000fe60003800200 */
[----:B------:R-:W-:-:S04]  /*0290*/  ISETP.NE.U32.AND P0, PT, R51, RZ, PT ;  /* 0x000000ff3300720c */ /* 0x000fc80003f05070 */
[----:B------:R-:W-:-:S13]  /*02a0*/  ISETP.NE.AND.EX P0, PT, RZ, RZ, PT, P0 ;  /* 0x000000ffff00720c */ /* 0x000fda0003f05300 */
[----:B012---:R-:W-:Y:S05]  /*02b0*/  @!P0 BRA `(.L_x_4) ;  /* 0x0000002400048947 */ /* 0x007fea0003800000 */
[----:B------:R-:W0:Y:S01]  /*02c0*/  LDC.64 R8, c[0x4][RZ] ;  /* 0x01000000ff087b82 */ /* 0x000e220000000a00 */
[----:B------:R-:W-:Y:S01]  /*02d0*/  IMAD.MOV.U32 R15, RZ, RZ, RZ ;  /* 0x000000ffff0f7224 */ /* 0x000fe200078e00ff */
[----:B------:R-:W-:Y:S02]  /*02e0*/  CS2R R6, SRZ ;  /* 0x0000000000067805 */ /* 0x000fe4000001ff00 */
[----:B------:R-:W-:Y:S01]  /*02f0*/  CS2R R4, SRZ ;  /* 0x0000000000047805 */ /* 0x000fe2000001ff00 */
[----:B------:R-:W-:Y:S02]  /*0300*/  IMAD.MOV.U32 R3, RZ, RZ, RZ ;  /* 0x000000ffff037224 */ /* 0x000fe400078e00ff */
[----:B0-----:R-:W-:-:S07]  /*0310*/  IMAD.WIDE.U32 R8, R13, 0xc80, R8 ;  /* 0x00000c800d087825 */ /* 0x001fce00078e0008 */
.L_x_6:
[----:B------:R-:W-:-:S05]  /*0320*/  IMAD R16, R15, 0x4, R10 ;  /* 0x000000040f107824 */ /* 0x000fca00078e020a */
[----:B------:R0:W5:Y:S01]  /*0330*/  LDL R47, [R16+0x4] ;  /* 0x00000400102f7983 */ /* 0x0001620000100800 */
[----:B------:R-:W-:Y:S01]  /*0340*/  IMAD.SHL.U32 R49, R15, 0x20, RZ ;  /* 0x000000200f317824 */ /* 0x000fe200078e00ff */
[----:B------:R-:W-:-:S06]  /*0350*/  UMOV UR4, URZ ;  /* 0x000000ff00047c82 */ /* 0x000fcc0008000000 */
.L_x_5:
[----:B-----5:R-:W-:Y:S01]  /*0360*/  SHF.R.U32.HI R53, RZ, UR4, R47 ;  /* 0x00000004ff357c19 */ /* 0x020fe2000801162f */
[----:B0-----:R-:W-:-:S03]  /*0370*/  VIADD R16, R49, UR4 ;  /* 0x0000000431107c36 */ /* 0x001fc60008000000 */
[----:B------:R-:W-:-:S04]  /*0380*/  LOP3.LUT R17, R53, 0x1, RZ, 0xc0, !PT ;  /* 0x0000000135117812 */ /* 0x000fc800078ec0ff */
[----:B------:R-:W-:Y:S01]  /*0390*/  ISETP.NE.U32.AND P0, PT, R17, 0x1, PT ;  /* 0x000000011100780c */ /* 0x000fe20003f05070 */
[----:B------:R-:W-:-:S04]  /*03a0*/  IMAD R17, R16, 0x5, RZ ;  /* 0x0000000510117824 */ /* 0x000fc800078e02ff */
[----:B------:R-:W-:-:S08]  /*03b0*/  IMAD.WIDE.U32 R16, R17, 0x4, R8 ;  /* 0x0000000411107825 */ /* 0x000fd000078e0008 */
[----:B------:R-:W2:Y:S04]  /*03c0*/  @!P0 LDG.E R18, desc[UR36][R16.64] ;  /* 0x0000002410128981 */ /* 0x000ea8000c1e1900 */
[----:B------:R-:W3:Y:S04]  /*03d0*/  @!P0 LDG.E R19, desc[UR36][R16.64+0x4] ;  /* 0x0000042410138981 */ /* 0x000ee8000c1e1900 */
[----:B------:R-:W4:Y:S04]  /*03e0*/  @!P0 LDG.E R20, desc[UR36][R16.64+0x8] ;  /* 0x0000082410148981 */ /* 0x000f28000c1e1900 */
[----:B------:R-:W4:Y:S04]  /*03f0*/  @!P0 LDG.E R21, desc[UR36][R16.64+0xc] ;  /* 0x00000c2410158981 */ /* 0x000f28000c1e1900 */
[----:B------:R-:W4:Y:S01]  /*0400*/  @!P0 LDG.E R22, desc[UR36][R16.64+0x10] ;  /* 0x0000102410168981 */ /* 0x000f22000c1e1900 */
[----:B------:R-:W-:-:S13]  /*0410*/  R2P PR, R53, 0x7e ;  /* 0x0000007e35007804 */ /* 0x000fda0000000000 */
[----:B------:R-:W4:Y:S04]  /*0420*/  @P1 LDG.E R24, desc[UR36][R16.64+0x24] ;  /* 0x0000242410181981 */ /* 0x000f28000c1e1900 */
        /* <DEDUP_REMOVED lines=23> */
[----:B------:R-:W4:Y:S01]  /*05a0*/  @P6 LDG.E R41, desc[UR36][R16.64+0x84] ;  /* 0x0000842410296981 */ /* 0x000f22000c1e1900 */
[----:B--2---:R-:W-:-:S03]  /*05b0*/  @!P0 LOP3.LUT R3, R3, R18, RZ, 0x3c, !PT ;  /* 0x0000001203038212 */ /* 0x004fc600078e3cff */
[----:B------:R-:W2:Y:S01]  /*05c0*/  @P1 LDG.E R18, desc[UR36][R16.64+0x14] ;  /* 0x0000142410121981 */ /* 0x000ea2000c1e1900 */
[----:B---3--:R-:W-:-:S03]  /*05d0*/  @!P0 LOP3.LUT R4, R4, R19, RZ, 0x3c, !PT ;  /* 0x0000001304048212 */ /* 0x008fc600078e3cff */
[----:B------:R-:W3:Y:S01]  /*05e0*/  @P1 LDG.E R19, desc[UR36][R16.64+0x18] ;  /* 0x0000182410131981 */ /* 0x000ee2000c1e1900 */
[----:B----4-:R-:W-:-:S03]  /*05f0*/  @!P0 LOP3.LUT R5, R5, R20, RZ, 0x3c, !PT ;  /* 0x0000001405058212 */ /* 0x010fc600078e3cff */
[----:B------:R-:W4:Y:S01]  /*0600*/  @P1 LDG.E R20, desc[UR36][R16.64+0x1c] ;  /* 0x00001c2410141981 */ /* 0x000f22000c1e1900 */
[----:B------:R-:W-:-:S03]  /*0610*/  @!P0 LOP3.LUT R6, R6, R21, RZ, 0x3c, !PT ;  /* 0x0000001506068212 */ /* 0x000fc600078e3cff */
[----:B------:R-:W4:Y:S01]  /*0620*/  @P1 LDG.E R21, desc[UR36][R16.64+0x20] ;  /* 0x0000202410151981 */ /* 0x000f22000c1e1900 */
[----:B------:R-:W-:-:S03]  /*0630*/  @!P0 LOP3.LUT R7, R7, R22, RZ, 0x3c, !PT ;  /* 0x0000001607078212 */ /* 0x000fc600078e3cff */
[----:B------:R-:W4:Y:S01]  /*0640*/  @P2 LDG.E R22, desc[UR36][R16.64+0x28] ;  /* 0x0000282410162981 */ /* 0x000f22000c1e1900 */
[----:B------:R-:W-:-:S13]  /*0650*/  LOP3.LUT P0, RZ, R53, 0x80, RZ, 0xc0, !PT ;  /* 0x0000008035ff7812 */ /* 0x000fda000780c0ff */
[----:B------:R-:W4:Y:S04]  /*0660*/  @P0 LDG.E R54, desc[UR36][R16.64+0x8c] ;  /* 0x00008c2410360981 */ /* 0x000f28000c1e1900 */
[----:B------:R-:W4:Y:S04]  /*0670*/  @P0 LDG.E R43, desc[UR36][R16.64+0x90] ;  /* 0x00009024102b0981 */ /* 0x000f28000c1e1900 */
[----:B------:R-:W4:Y:S04]  /*0680*/  @P0 LDG.E R56, desc[UR36][R16.64+0x94] ;  /* 0x0000942410380981 */ /* 0x000f28000c1e1900 */
[----:B------:R-:W4:Y:S04]  /*0690*/  @P0 LDG.E R45, desc[UR36][R16.64+0x98] ;  /* 0x00009824102d0981 */ /* 0x000f28000c1e1900 */
[----:B------:R-:W4:Y:S01]  /*06a0*/  @P0 LDG.E R58, desc[UR36][R16.64+0x9c] ;  /* 0x00009c24103a0981 */ /* 0x000f22000c1e1900 */
[----:B------:R-:W-:-:S04]  /*06b0*/  @P1 LOP3.LUT R7, R7, R24, RZ, 0x3c, !PT ;  /* 0x0000001807071212 */ /* 0x000fc800078e3cff */
[----:B------:R-:W-:-:S04]  /*06c0*/  @P2 LOP3.LUT R7, R7, R28, RZ, 0x3c, !PT ;  /* 0x0000001c07072212 */ /* 0x000fc800078e3cff */
[----:B------:R-:W-:-:S04]  /*06d0*/  @P3 LOP3.LUT R7, R7, R34, RZ, 0x3c, !PT ;  /* 0x0000002207073212 */ /* 0x000fc800078e3cff */
[----:B------:R-:W-:-:S04]  /*06e0*/  @P4 LOP3.LUT R7, R7, R40, RZ, 0x3c, !PT ;  /* 0x0000002807074212 */ /* 0x000fc800078e3cff */
[----:B------:R-:W-:-:S04]  /*06f0*/  @P5 LOP3.LUT R7, R7, R46, RZ, 0x3c, !PT ;  /* 0x0000002e07075212 */ /* 0x000fc800078e3cff */
[----:B------:R-:W-:Y:S02]  /*0700*/  @P6 LOP3.LUT R7, R7, R52, RZ, 0x3c, !PT ;  /* 0x0000003407076212 */ /* 0x000fe400078e3cff */
[----:B--2---:R-:W-:Y:S02]  /*0710*/  @P1 LOP3.LUT R3, R3, R18, RZ, 0x3c, !PT ;  /* 0x0000001203031212 */ /* 0x004fe400078e3cff */
[----:B---3--:R-:W-:Y:S02]  /*0720*/  @P1 LOP3.LUT R4, R4, R19, RZ, 0x3c, !PT ;  /* 0x0000001304041212 */ /* 0x008fe400078e3cff */
[----:B----4-:R-:W-:Y:S02]  /*0730*/  @P1 LOP3.LUT R5, R5, R20, RZ, 0x3c, !PT ;  /* 0x0000001405051212 */ /* 0x010fe400078e3cff */
[----:B------:R-:W-:Y:S02]  /*0740*/  @P1 LOP3.LUT R6, R6, R21, RZ, 0x3c, !PT ;  /* 0x0000001506061212 */ /* 0x000fe400078e3cff */
[----:B------:R-:W-:-:S02]  /*0750*/  @P2 LOP3.LUT R4, R4, R23, RZ, 0x3c, !PT ;  /* 0x0000001704042212 */ /* 0x000fc400078e3cff */
[----:B------:R-:W-:Y:S02]  /*0760*/  @P2 LOP3.LUT R3, R3, R22, RZ, 0x3c, !PT ;  /* 0x0000001603032212 */ /* 0x000fe400078e3cff */
[----:B------:R-:W-:Y:S02]  /*0770*/  @P2 LOP3.LUT R5, R5, R26, RZ, 0x3c, !PT ;  /* 0x0000001a05052212 */ /* 0x000fe400078e3cff */
[----:B------:R-:W-:Y:S02]  /*0780*/  @P2 LOP3.LUT R6, R6, R25, RZ, 0x3c, !PT ;  /* 0x0000001906062212 */ /* 0x000fe400078e3cff */
[----:B------:R-:W-:Y:S02]  /*0790*/  @P3 LOP3.LUT R3, R3, R30, RZ, 0x3c, !PT ;  /* 0x0000001e03033212 */ /* 0x000fe400078e3cff */
        /* <DEDUP_REMOVED lines=20> */
[----:B------:R-:W-:-:S13]  /*08e0*/  R2P PR, R53.B1, 0x7f ;  /* 0x0000007f35007804 */ /* 0x000fda0000001000 */
[----:B------:R-:W2:Y:S04]  /*08f0*/  @P0 LDG.E R18, desc[UR36][R16.64+0xa0] ;  /* 0x0000a02410120981 */ /* 0x000ea8000c1e1900 */
[----:B------:R-:W3:Y:S04]  /*0900*/  @P0 LDG.E R19, desc[UR36][R16.64+0xa4] ;  /* 0x0000a42410130981 */ /* 0x000ee8000c1e1900 */
        /* <DEDUP_REMOVED lines=28> */
[----:B--2---:R-:W-:-:S03]  /*0ad0*/  @P0 LOP3.LUT R3, R3, R18, RZ, 0x3c, !PT ;  /* 0x0000001203030212 */ /* 0x004fc600078e3cff */
[----:B------:R-:W2:Y:S01]  /*0ae0*/  @P1 LDG.E R18, desc[UR36][R16.64+0xb4] ;  /* 0x0000b42410121981 */ /* 0x000ea2000c1e1900 */
[----:B---3--:R-:W-:-:S03]  /*0af0*/  @P0 LOP3.LUT R4, R4, R19, RZ, 0x3c, !PT ;  /* 0x0000001304040212 */ /* 0x008fc600078e3cff */
[----:B------:R-:W3:Y:S01]  /*0b00*/  @P1 LDG.E R19, desc[UR36][R16.64+0xb8] ;  /* 0x0000b82410131981 */ /* 0x000ee2000c1e1900 */
[----:B----4-:R-:W-:-:S03]  /*0b10*/  @P0 LOP3.LUT R5, R5, R20, RZ, 0x3c, !PT ;  /* 0x0000001405050212 */ /* 0x010fc600078e3cff */
[----:B------:R-:W4:Y:S01]  /*0b20*/  @P1 LDG.E R20, desc[UR36][R16.64+0xbc] ;  /* 0x0000bc2410141981 */ /* 0x000f22000c1e1900 */
[----:B------:R-:W-:-:S03]  /*0b30*/  @P0 LOP3.LUT R6, R6, R21, RZ, 0x3c, !PT ;  /* 0x0000001506060212 */ /* 0x000fc600078e3cff */
[----:B------:R-:W4:Y:S01]  /*0b40*/  @P1 LDG.E R21, desc[UR36][R16.64+0xc0] ;  /* 0x0000c02410151981 */ /* 0x000f22000c1e1900 */
[----:B------:R-:W-:-:S03]  /*0b50*/  @P0 LOP3.LUT R7, R7, R22, RZ, 0x3c, !PT ;  /* 0x0000001607070212 */ /* 0x000fc600078e3cff */
[----:B------:R-:W4:Y:S01]  /*0b60*/  @P1 LDG.E R22, desc[UR36][R16.64+0xc4] ;  /* 0x0000c42410161981 */ /* 0x000f22000c1e1900 */
[----:B------:R-:W-:-:S13]  /*0b70*/  LOP3.LUT P0, RZ, R53, 0x8000, RZ, 0xc0, !PT ;  /* 0x0000800035ff7812 */ /* 0x000fda000780c0ff */
[----:B------:R-:W4:Y:S04]  /*0b80*/  @P0 LDG.E R54, desc[UR36][R16.64+0x12c] ;  /* 0x00012c2410360981 */ /* 0x000f28000c1e1900 */
[----:B------:R-:W4:Y:S04]  /*0b90*/  @P0 LDG.E R43, desc[UR36][R16.64+0x130] ;  /* 0x00013024102b0981 */ /* 0x000f28000c1e1900 */
[----:B------:R-:W4:Y:S04]  /*0ba0*/  @P0 LDG.E R56, desc[UR36][R16.64+0x134] ;  /* 0x0001342410380981 */ /* 0x000f28000c1e1900 */
[----:B------:R-:W4:Y:S04]  /*0bb0*/  @P0 LDG.E R58, desc[UR36][R16.64+0x13c] ;  /* 0x00013c24103a0981 */ /* 0x000f28000c1e1900 */
[----:B------:R-:W4:Y:S01]  /*0bc0*/  @P0 LDG.E R45, desc[UR36][R16.64+0x138] ;  /* 0x00013824102d0981 */ /* 0x000f22000c1e1900 */
[----:B------:R-:W-:-:S04]  /*0bd0*/  UIADD3 UR4, UPT, UPT, UR4, 0x10, URZ ;  /* 0x0000001004047890 */ /* 0x000fc8000fffe0ff */
[----:B------:R-:W-:Y:S01]  /*0be0*/  UISETP.NE.AND UP0, UPT, UR4, 0x20, UPT ;  /* 0x000000200400788c */ /* 0x000fe2000bf05270 */
[----:B--2---:R-:W-:Y:S02]  /*0bf0*/  @P1 LOP3.LUT R3, R3, R18, RZ, 0x3c, !PT ;  /* 0x0000001203031212 */ /* 0x004fe400078e3cff */
[----:B---3--:R-:W-:Y:S02]  /*0c00*/  @P1 LOP3.LUT R4, R4, R19, RZ, 0x3c, !PT ;  /* 0x0000001304041212 */ /* 0x008fe400078e3cff */
[----:B----4-:R-:W-:Y:S02]  /*0c10*/  @P1 LOP3.LUT R5, R5, R20, RZ, 0x3c, !PT ;  /* 0x0000001405051212 */ /* 0x010fe400078e3cff */
        /* <DEDUP_REMOVED lines=31> */
[----:B------:R-:W-:Y:S01]  /*0e10*/  @P0 LOP3.LUT R6, R6, R45, RZ, 0x3c, !PT ;  /* 0x0000002d06060212 */ /* 0x000fe200078e3cff */
[----:B------:R-:W-:Y:S06]  /*0e20*/  BRA.U UP0, `(.L_x_5) ;  /* 0xfffffff5004c7547 */ /* 0x000fec000b83ffff */
[----:B------:R-:W-:-:S05]  /*0e30*/  VIADD R15, R15, 0x1 ;  /* 0x000000010f0f7836 */ /* 0x000fca0000000000 */
[----:B------:R-:W-:-:S13]  /*0e40*/  ISETP.NE.AND P0, PT, R15, 0x5, PT ;  /* 0x000000050f00780c */ /* 0x000fda0003f05270 */
[----:B------:R-:W-:Y:S05]  /*0e50*/  @P0 BRA `(.L_x_6) ;  /* 0xfffffff400300947 */ /* 0x000fea000383ffff */
[----:B------:R0:W-:Y:S01]  /*0e60*/  STL [R1+0x114], R3 ;  /* 0x0001140301007387 */ /* 0x0001e20000100800 */
[----:B------:R-:W-:-:S03]  /*0e70*/  ISETP.NE.U32.AND P0, PT, R51, 0x1, PT ;  /* 0x000000013300780c */ /* 0x000fc60003f05070 */
[----:B------:R0:W-:Y:S01]  /*0e80*/  STL.64 [R1+0x118], R4 ;  /* 0x0001180401007387 */ /* 0x0001e20000100a00 */
[----:B------:R-:W-:-:S03]  /*0e90*/  ISETP.NE.AND.EX P0, PT, RZ, RZ, PT, P0 ;  /* 0x000000ffff00720c */ /* 0x000fc60003f05300 */
[----:B------:R0:W-:Y:S10]  /*0ea0*/  STL.64 [R1+0x120], R6 ;  /* 0x0001200601007387 */ /* 0x0001f40000100a00 */
[----:B------:R-:W-:Y:S05]  /*0eb0*/  @!P0 BRA `(.L_x_4) ;  /* 0x0000001800048947 */ /* 0x000fea0003800000 */
[----:B------:R-:W-:Y:S01]  /*0ec0*/  UMOV UR4, URZ ;  /* 0x000000ff00047c82 */ /* 0x000fe20008000000 */
[----:B------:R-:W-:Y:S01]  /*0ed0*/  UMOV UR5, URZ ;  /* 0x000000ff00057c82 */ /* 0x000fe20008000000 */
[----:B------:R-:W-:Y:S02]  /*0ee0*/  IMAD.MOV.U32 R15, RZ, RZ, RZ ;  /* 0x000000ffff0f7224 */ /* 0x000fe400078e00ff */
[----:B0-----:R-:W-:Y:S02]  /*0ef0*/  IMAD.MOV.U32 R3, RZ, RZ, RZ ;  /* 0x000000ffff037224 */ /* 0x001fe400078e00ff */
[----:B------:R-:W-:Y:S02]  /*0f00*/  IMAD.U32 R7, RZ, RZ, UR4 ;  /* 0x00000004ff077e24 */ /* 0x000fe4000f8e00ff */
[----:B------:R-:W-:Y:S02]  /*0f10*/  IMAD.U32 R6, RZ, RZ, UR5 ;  /* 0x00000005ff067e24 */ /* 0x000fe4000f8e00ff */
[----:B------:R-:W-:-:S02]  /*0f20*/  IMAD.U32 R5, RZ, RZ, UR4 ;  /* 0x00000004ff057e24 */ /* 0x000fc4000f8e00ff */
[----:B------:R-:W-:-:S07]  /*0f30*/  IMAD.U32 R4, RZ, RZ, UR5 ;  /* 0x00000005ff047e24 */ /* 0x000fce000f8e00ff */
.L_x_8:
[----:B------:R-:W-:-:S05]  /*0f40*/  IMAD R16, R15, 0x4, R10 ;  /* 0x000000040f107824 */ /* 0x000fca00078e020a */
[----:B------:R0:W5:Y:S01]  /*0f50*/  LDL R47, [R16+0x4] ;  /* 0x00000400102f7983 */ /* 0x0001620000100800 */
[----:B------:R-:W-:Y:S01]  /*0f60*/  IMAD.SHL.U32 R49, R15, 0x20, RZ ;  /* 0x000000200f317824 */ /* 0x000fe200078e00ff */
[----:B------:R-:W-:-:S06]  /*0f70*/  UMOV UR4, URZ ;  /* 0x000000ff00047c82 */ /* 0x000fcc0008000000 */
.L_x_7:
        /* <DEDUP_REMOVED lines=181> */
[----:B------:R-:W-:Y:S05]  /*1ad0*/  @P0 BRA `(.L_x_4) ;  /* 0x0000000800fc0947 */ /* 0x000fea0003800000 */
[----:B------:R-:W-:Y:S01]  /*1ae0*/  UMOV UR4, URZ ;  /* 0x000000ff00047c82 */ /* 0x000fe20008000000 */
[----:B------:R-:W-:Y:S01]  /*1af0*/  UMOV UR5, URZ ;  /* 0x000000ff00057c82 */ /* 0x000fe20008000000 */
[----:B------:R-:W-:Y:S02]  /*1b00*/  IMAD.MOV.U32 R15, RZ, RZ, RZ ;  /* 0x000000ffff0f7224 */ /* 0x000fe400078e00ff */
[----:B-1----:R-:W-:Y:S02]  /*1b10*/  IMAD.MOV.U32 R3, RZ, RZ, RZ ;  /* 0x000000ffff037224 */ /* 0x002fe400078e00ff */
[----:B------:R-:W-:Y:S02]  /*1b20*/  IMAD.U32 R7, RZ, RZ, UR4 ;  /* 0x00000004ff077e24 */ /* 0x000fe4000f8e00ff */
[----:B------:R-:W-:Y:S02]  /*1b30*/  IMAD.U32 R6, RZ, RZ, UR5 ;  /* 0x00000005ff067e24 */ /* 0x000fe4000f8e00ff */
[----:B------:R-:W-:-:S02]  /*1b40*/  IMAD.U32 R5, RZ, RZ, UR4 ;  /* 0x00000004ff057e24 */ /* 0x000fc4000f8e00ff */
[----:B------:R-:W-:-:S07]  /*1b50*/  IMAD.U32 R4, RZ, RZ, UR5 ;  /* 0x00000005ff047e24 */ /* 0x000fce000f8e00ff */
.L_x_10:
[----:B------:R-:W-:-:S05]  /*1b60*/  IMAD R16, R15, 0x4, R10 ;  /* 0x000000040f107824 */ /* 0x000fca00078e020a */
[----:B------:R0:W5:Y:S01]  /*1b70*/  LDL R47, [R16+0x4] ;  /* 0x00000400102f7983 */ /* 0x0001620000100800 */
[----:B------:R-:W-:Y:S01]  /*1b80*/  IMAD.SHL.U32 R49, R15, 0x20, RZ ;  /* 0x000000200f317824 */ /* 0x000fe200078e00ff */
[----:B------:R-:W-:-:S06]  /*1b90*/  UMOV UR4, URZ ;  /* 0x000000ff00047c82 */ /* 0x000fcc0008000000 */
.L_x_9:
        /* <DEDUP_REMOVED lines=176> */
[----:B------:R2:W-:Y:S04]  /*26a0*/  STL [R1+0x114], R3 ;  /* 0x0001140301007387 */ /* 0x0005e80000100800 */
[----:B------:R2:W-:Y:S04]  /*26b0*/  STL.64 [R1+0x118], R4 ;  /* 0x0001180401007387 */ /* 0x0005e80000100a00 */
[----:B------:R2:W-:Y:S02]  /*26c0*/  STL.64 [R1+0x120], R6 ;  /* 0x0001200601007387 */ /* 0x0005e40000100a00 */
.L_x_4:
[----:B------:R-:W-:Y:S05]  /*26d0*/  BSYNC.RECONVERGENT B1 ;  /* 0x0000000000017941 */ /* 0x000fea0003800200 */
.L_x_3:
[C---:B------:R-:W-:Y:S01]  /*26e0*/  ISETP.GT.U32.AND P0, PT, R14.reuse, 0x3, PT ;  /* 0x000000030e00780c */ /* 0x040fe20003f04070 */
[----:B------:R-:W-:Y:S01]  /*26f0*/  VIADD R13, R13, 0x1 ;  /* 0x000000010d0d7836 */ /* 0x000fe20000000000 */
[--C-:B------:R-:W-:Y:S02]  /*2700*/  SHF.R.U64 R14, R14, 0x2, R11.reuse ;  /* 0x000000020e0e7819 */ /* 0x100fe4000000120b */
[----:B------:R-:W-:Y:S02]  /*2710*/  ISETP.GT.U32.AND.EX P0, PT, R11, RZ, PT, P0 ;  /* 0x000000ff0b00720c */ /* 0x000fe40003f04100 */
[----:B------:R-:W-:-:S11]  /*2720*/  SHF.R.U32.HI R11, RZ, 0x2, R11 ;  /* 0x00000002ff0b7819 */ /* 0x000fd6000001160b */
[----:B------:R-:W-:Y:S05]  /*2730*/  @P0 BRA `(.L_x_11) ;  /* 0xffffffd800cc0947 */ /* 0x000fea000383ffff */
.L_x_2:
[----:B------:R-:W-:Y:S05]  /*2740*/  BSYNC.RECONVERGENT B0 ;  /* 0x0000000000007941 */ /* 0x000fea0003800200 */
.L_x_1:
[----:B------:R-:W3:Y:S01]  /*2750*/  LDCU UR4, c[0x0][0x380] ;  /* 0x00007000ff0477ac */ /* 0x000ee20008000800 */
[----:B------:R4:W-:Y:S01]  /*2760*/  STL.64 [R1+0x128], RZ ;  /* 0x000128ff01007387 */ /* 0x0009e20000100a00 */
[----:B------:R-:W-:Y:S03]  /*2770*/  BSSY.RECONVERGENT B0, `(.L_x_12) ;  /* 0x0000063000007945 */ /* 0x000fe60003800200 */
[----:B------:R4:W-:Y:S04]  /*2780*/  STL [R1+0x130], RZ ;  /* 0x000130ff01007387 */ /* 0x0009e80000100800 */
[----:B------:R4:W-:Y:S01]  /*2790*/  STL.64 [R1+0x138], RZ ;  /* 0x000138ff01007387 */ /* 0x0009e20000100a00 */
[----:B---3--:R-:W-:-:S13]  /*27a0*/  ISETP.GE.AND P0, PT, R0, UR4, PT ;  /* 0x0000000400007c0c */ /* 0x008fda000bf06270 */
[----:B----4-:R-:W-:Y:S05]  /*27b0*/  @P0 BRA `(.L_x_13) ;  /* 0x0000000400780947 */ /* 0x010fea0003800000 */
[----:B------:R-:W-:Y:S01]  /*27c0*/  BSSY.RECONVERGENT B1, `(.L_x_14) ;  /* 0x000005a000017945 */ /* 0x000fe20003800200 */
.L_x_16:
[----:B------:R-:W3:Y:S01]  /*27d0*/  S2R R9, SR_CgaCtaId ;  /* 0x0000000000097919 */ /* 0x000ee20000008800 */
[----:B-1----:R-:W-:Y:S01]  /*27e0*/  MOV R8, 0x400 ;  /* 0x0000040000087802 */ /* 0x002fe20000000f00 */
[----:B------:R-:W-:-:S04]  /*27f0*/  UMOV UR4, URZ ;  /* 0x000000ff00047c82 */ /* 0x000fc80008000000 */
[----:B------:R-:W-:-:S05]  /*2800*/  VIADD R8, R8, 0x10 ;  /* 0x0000001008087836 */ /* 0x000fca0000000000 */
[----:B---3--:R-:W-:-:S05]  /*2810*/  LEA R9, R9, R8, 0x18 ;  /* 0x0000000809097211 */ /* 0x008fca00078ec0ff */
[----:B------:R-:W-:-:S05]  /*2820*/  IMAD R17, R0, 0x104, R9 ;  /* 0x0000010400117824 */ /* 0x000fca00078e0209 */
[----:B------:R1:W-:Y:S02]  /*2830*/  STS [R17], RZ ;  /* 0x000000ff11007388 */ /* 0x0003e40000000800 */
.L_x_15:
[----:B------:R-:W-:Y:S02]  /*2840*/  SHF.R.U32.HI R8, RZ, 0x2, R3 ;  /* 0x00000002ff087819 */ /* 0x000fe40000011603 */
[----:B------:R-:W-:Y:S02]  /*2850*/  SHF.R.U32.HI R11, RZ, 0x2, R4 ;  /* 0x00000002ff0b7819 */ /* 0x000fe40000011604 */
[----:B------:R-:W-:Y:S01]  /*2860*/  LOP3.LUT R8, R8, R3, RZ, 0x3c, !PT ;  /* 0x0000000308087212 */ /* 0x000fe200078e3cff */
[----:B0-2---:R-:W-:Y:S01]  /*2870*/  IMAD.SHL.U32 R3, R7, 0x10, RZ ;  /* 0x0000001007037824 */ /* 0x005fe200078e00ff */
[----:B------:R-:W-:-:S03]  /*2880*/  LOP3.LUT R11, R11, R4, RZ, 0x3c, !PT ;  /* 0x000000040b0b7212 */ /* 0x000fc600078e3cff */
[----:B------:R-:W-:-:S05]  /*2890*/  IMAD.SHL.U32 R9, R8, 0x2, RZ ;  /* 0x0000000208097824 */ /* 0x000fca00078e00ff */
[----:B------:R-:W-:Y:S01]  /*28a0*/  LOP3.LUT R8, R8, R9, R3, 0x96, !PT ;  /* 0x0000000908087212 */ /* 0x000fe200078e9603 */
[----:B------:R-:W-:-:S03]  /*28b0*/  IMAD.SHL.U32 R3, R11, 0x2, RZ ;  /* 0x000000020b037824 */ /* 0x000fc600078e00ff */
[----:B------:R-:W-:Y:S02]  /*28c0*/  LOP3.LUT R9, R8, R7, RZ, 0x3c, !PT ;  /* 0x0000000708097212 */ /* 0x000fe400078e3cff */
[----:B------:R-:W-:-:S03]  /*28d0*/  SHF.R.U32.HI R8, RZ, 0x2, R5 ;  /* 0x00000002ff087819 */ /* 0x000fc60000011605 */
[----:B------:R-:W-:Y:S01]  /*28e0*/  IMAD.SHL.U32 R4, R9, 0x10, RZ ;  /* 0x0000001009047824 */ /* 0x000fe200078e00ff */
[----:B------:R-:W-:Y:S02]  /*28f0*/  LOP3.LUT R8, R8, R5, RZ, 0x3c, !PT ;  /* 0x0000000508087212 */ /* 0x000fe400078e3cff */
[----:B------:R-:W-:Y:S02]  /*2900*/  SHF.R.U32.HI R5, RZ, 0x2, R6 ;  /* 0x00000002ff057819 */ /* 0x000fe40000011606 */
[----:B------:R-:W-:Y:S02]  /*2910*/  LOP3.LUT R4, R11, R3, R4, 0x96, !PT ;  /* 0x000000030b047212 */ /* 0x000fe400078e9604 */
[----:B------:R-:W-:Y:S02]  /*2920*/  LOP3.LUT R5, R5, R6, RZ, 0x3c, !PT ;  /* 0x0000000605057212 */ /* 0x000fe400078e3cff */
[----:B------:R-:W-:Y:S01]  /*2930*/  LOP3.LUT R11, R4, R9, RZ, 0x3c, !PT ;  /* 0x00000009040b7212 */ /* 0x000fe200078e3cff */
[----:B------:R-:W-:Y:S01]  /*2940*/  IMAD.SHL.U32 R4, R8, 0x2, RZ ;  /* 0x0000000208047824 */ /* 0x000fe200078e00ff */
[----:B------:R-:W-:-:S02]  /*2950*/  SHF.R.U32.HI R6, RZ, 0x2, R7 ;  /* 0x00000002ff067819 */ /* 0x000fc40000011607 */
[----:B------:R-:W-:Y:S01]  /*2960*/  SHF.R.U32.HI R10, RZ, 0x2, R11 ;  /* 0x00000002ff0a7819 */ /* 0x000fe2000001160b */
[----:B------:R-:W-:Y:S01]  /*2970*/  IMAD.SHL.U32 R3, R11, 0x10, RZ ;  /* 0x000000100b037824 */ /* 0x000fe200078e00ff */
[----:B------:R-:W-:Y:S02]  /*2980*/  LOP3.LUT R6, R6, R7, RZ, 0x3c, !PT ;  /* 0x0000000706067212 */ /* 0x000fe400078e3cff */
[-C--:B------:R-:W-:Y:S02]  /*2990*/  LOP3.LUT R10, R10, R11.reuse, RZ, 0x3c, !PT ;  /* 0x0000000b0a0a7212 */ /* 0x080fe400078e3cff */
[----:B------:R-:W-:Y:S01]  /*29a0*/  LOP3.LUT R4, R8, R4, R3, 0x96, !PT ;  /* 0x0000000408047212 */ /* 0x000fe200078e9603 */
[----:B------:R-:W-:Y:S01]  /*29b0*/  IMAD.SHL.U32 R3, R5, 0x2, RZ ;  /* 0x0000000205037824 */ /* 0x000fe200078e00ff */
[----:B------:R-:W-:Y:S02]  /*29c0*/  SHF.R.U32.HI R8, RZ, 0x2, R9 ;  /* 0x00000002ff087819 */ /* 0x000fe40000011609 */
[----:B------:R-:W-:-:S02]  /*29d0*/  LOP3.LUT R13, R4, R11, RZ, 0x3c, !PT ;  /* 0x0000000b040d7212 */ /* 0x000fc400078e3cff */
[----:B------:R-:W-:Y:S02]  /*29e0*/  LOP3.LUT R8, R8, R9, RZ, 0x3c, !PT ;  /* 0x0000000908087212 */ /* 0x000fe400078e3cff */
[C---:B------:R-:W-:Y:S01]  /*29f0*/  IADD3 R9, PT, PT, R2.reuse, 0x45, R9 ;  /* 0x0000004502097810 */ /* 0x040fe20007ffe009 */
[----:B------:R-:W-:Y:S01]  /*2a00*/  IMAD.SHL.U32 R4, R13, 0x10, RZ ;  /* 0x000000100d047824 */ /* 0x000fe200078e00ff */
[----:B------:R-:W-:-:S04]  /*2a10*/  IADD3 R11, PT, PT, R2, 0xa, R11 ;  /* 0x0000000a020b7810 */ /* 0x000fc80007ffe00b */
[----:B------:R-:W-:Y:S02]  /*2a20*/  LOP3.LUT R4, R5, R3, R4, 0x96, !PT ;  /* 0x0000000305047212 */ /* 0x000fe400078e9604 */
[----:B------:R-:W-:Y:S02]  /*2a30*/  LOP3.LUT R11, R11, 0xffff, RZ, 0xc0, !PT ;  /* 0x0000ffff0b0b7812 */ /* 0x000fe400078ec0ff */
[----:B------:R-:W-:Y:S01]  /*2a40*/  LOP3.LUT R3, R4, R13, RZ, 0x3c, !PT ;  /* 0x0000000d04037212 */ /* 0x000fe200078e3cff */
[----:B------:R-:W-:-:S04]  /*2a50*/  IMAD.SHL.U32 R4, R6, 0x2, RZ ;  /* 0x0000000206047824 */ /* 0x000fc800078e00ff */
[----:B------:R-:W-:-:S05]  /*2a60*/  IMAD.SHL.U32 R5, R3, 0x10, RZ ;  /* 0x0000001003057824 */ /* 0x000fca00078e00ff */
[----:B------:R-:W-:Y:S01]  /*2a70*/  LOP3.LUT R4, R6, R4, R5, 0x96, !PT ;  /* 0x0000000406047212 */ /* 0x000fe200078e9605 */
[----:B------:R-:W-:-:S03]  /*2a80*/  IMAD.SHL.U32 R6, R8, 0x2, RZ ;  /* 0x0000000208067824 */ /* 0x000fc600078e00ff */
[----:B------:R-:W-:-:S04]  /*2a90*/  LOP3.LUT R4, R4, R3, RZ, 0x3c, !PT ;  /* 0x0000000304047212 */ /* 0x000fc800078e3cff */
[----:B------:R-:W-:Y:S01]  /*2aa0*/  IADD3 R14, PT, PT, R2, 0x59, R4 ;  /* 0x00000059020e7810 */ /* 0x000fe20007ffe004 */
[----:B------:R-:W-:-:S03]  /*2ab0*/  IMAD.SHL.U32 R5, R4, 0x10, RZ ;  /* 0x0000001004057824 */ /* 0x000fc600078e00ff */
[----:B------:R-:W-:Y:S02]  /*2ac0*/  LOP3.LUT R14, R14, 0xffff, RZ, 0xc0, !PT ;  /* 0x0000ffff0e0e7812 */ /* 0x000fe400078ec0ff */
[----:B------:R-:W-:Y:S01]  /*2ad0*/  LOP3.LUT R5, R8, R6, R5, 0x96, !PT ;  /* 0x0000000608057212 */ /* 0x000fe200078e9605 */
[----:B------:R-:W-:Y:S01]  /*2ae0*/  IMAD.SHL.U32 R6, R10, 0x2, RZ ;  /* 0x000000020a067824 */ /* 0x000fe200078e00ff */
[--C-:B------:R-:W-:Y:S02]  /*2af0*/  SHF.R.U32.HI R8, RZ, 0x2, R13.reuse ;  /* 0x00000002ff087819 */ /* 0x100fe4000001160d */
[----:B------:R-:W-:Y:S02]  /*2b00*/  LOP3.LUT R5, R5, R4, RZ, 0x3c, !PT ;  /* 0x0000000405057212 */ /* 0x000fe400078e3cff */
[----:B------:R-:W-:Y:S02]  /*2b10*/  LOP3.LUT R8, R8, R13, RZ, 0x3c, !PT ;  /* 0x0000000d08087212 */ /* 0x000fe400078e3cff */
[C---:B------:R-:W-:Y:S01]  /*2b20*/  IADD3 R13, PT, PT, R2.reuse, -0x31, R13 ;  /* 0xffffffcf020d7810 */ /* 0x040fe20007ffe00d */
[----:B------:R-:W-:Y:S01]  /*2b30*/  IMAD.SHL.U32 R7, R5, 0x10, RZ ;  /* 0x0000001005077824 */ /* 0x000fe200078e00ff */
[----:B------:R-:W-:-:S02]  /*2b40*/  IADD3 R15, PT, PT, R2, 0x1e, R5 ;  /* 0x0000001e020f7810 */ /* 0x000fc40007ffe005 */
[----:B------:R-:W-:Y:S02]  /*2b50*/  LOP3.LUT R13, R13, 0xffff, RZ, 0xc0, !PT ;  /* 0x0000ffff0d0d7812 */ /* 0x000fe400078ec0ff */
[----:B------:R-:W-:Y:S01]  /*2b60*/  LOP3.LUT R6, R10, R6, R7, 0x96, !PT ;  /* 0x000000060a067212 */ /* 0x000fe200078e9607 */
[----:B------:R-:W-:Y:S01]  /*2b70*/  IMAD.SHL.U32 R10, R8, 0x2, RZ ;  /* 0x00000002080a7824 */ /* 0x000fe200078e00ff */
[----:B------:R-:W-:Y:S02]  /*2b80*/  LOP3.LUT R15, R15, 0xffff, RZ, 0xc0, !PT ;  /* 0x0000ffff0f0f7812 */ /* 0x000fe400078ec0ff */
[----:B------:R-:W-:Y:S02]  /*2b90*/  LOP3.LUT R6, R6, R5, RZ, 0x3c, !PT ;  /* 0x0000000506067212 */ /* 0x000fe400078e3cff */
[----:B------:R-:W-:Y:S02]  /*2ba0*/  PRMT R14, R14, 0x3340, R15 ;  /* 0x000033400e0e7816 */ /* 0x000fe4000000000f */
[----:B------:R-:W-:Y:S01]  /*2bb0*/  IADD3 R16, PT, PT, R2, -0x1d, R6 ;  /* 0xffffffe302107810 */ /* 0x000fe20007ffe006 */
[----:B------:R-:W-:-:S03]  /*2bc0*/  IMAD.SHL.U32 R7, R6, 0x10, RZ ;  /* 0x0000001006077824 */ /* 0x000fc600078e00ff */
[----:B------:R-:W-:Y:S02]  /*2bd0*/  LOP3.LUT R16, R16, 0xffff, RZ, 0xc0, !PT ;  /* 0x0000ffff10107812 */ /* 0x000fe400078ec0ff */
[----:B------:R-:W-:Y:S02]  /*2be0*/  LOP3.LUT R7, R8, R10, R7, 0x96, !PT ;  /* 0x0000000a08077212 */ /* 0x000fe400078e9607 */
[C---:B------:R-:W-:Y:S01]  /*2bf0*/  IADD3 R8, PT, PT, R2.reuse, -0x6c, R3 ;  /* 0xffffff9402087810 */ /* 0x040fe20007ffe003 */
[----:B------:R-:W-:Y:S01]  /*2c00*/  VIADD R2, R2, 0x2c3e28 ;  /* 0x002c3e2802027836 */ /* 0x000fe20000000000 */
[----:B------:R-:W-:Y:S02]  /*2c10*/  LOP3.LUT R7, R7, R6, RZ, 0x3c, !PT ;  /* 0x0000000607077212 */ /* 0x000fe400078e3cff */
[----:B------:R-:W-:Y:S02]  /*2c20*/  LOP3.LUT R10, R9, 0xffff, RZ, 0xc0, !PT ;  /* 0x0000ffff090a7812 */ /* 0x000fe400078ec0ff */
[----:B------:R-:W-:Y:S01]  /*2c30*/  LOP3.LUT R8, R8, 0xffff, RZ, 0xc0, !PT ;  /* 0x0000ffff08087812 */ /* 0x000fe200078ec0ff */
[----:B------:R-:W-:Y:S01]  /*2c40*/  IMAD.IADD R9, R7, 0x1, R2 ;  /* 0x0000000107097824 */ /* 0x000fe200078e0202 */
[----:B------:R-:W-:-:S02]  /*2c50*/  PRMT R11, R10, 0x3340, R11 ;  /* 0x000033400a0b7816 */ /* 0x000fc4000000000b */
[----:B------:R-:W-:Y:S02]  /*2c60*/  PRMT R8, R13, 0x3340, R8 ;  /* 0x000033400d087816 */ /* 0x000fe40000000008 */
[----:B------:R-:W-:Y:S02]  /*2c70*/  LOP3.LUT R9, R9, 0xff80, RZ, 0x3c, !PT ;  /* 0x0000ff8009097812 */ /* 0x000fe400078e3cff */
[----:B------:R-:W-:Y:S02]  /*2c80*/  PRMT R8, R11, 0x5410, R8 ;  /* 0x000054100b087816 */ /* 0x000fe40000000008 */
[----:B------:R-:W-:-:S03]  /*2c90*/  LOP3.LUT R9, R9, 0xffff, RZ, 0xc0, !PT ;  /* 0x0000ffff09097812 */ /* 0x000fc600078ec0ff */
[----:B------:R3:W-:Y:S01]  /*2ca0*/  STS [R17+UR4+0x4], R8 ;  /* 0x0000040811007988 */ /* 0x0007e20008000804 */
[----:B------:R-:W-:-:S04]  /*2cb0*/  PRMT R9, R16, 0x3340, R9 ;  /* 0x0000334010097816 */ /* 0x000fc80000000009 */
[----:B------:R-:W-:-:S05]  /*2cc0*/  PRMT R9, R14, 0x5410, R9 ;  /* 0x000054100e097816 */ /* 0x000fca0000000009 */
[----:B------:R3:W-:Y:S01]  /*2cd0*/  STS [R17+UR4+0x8], R9 ;  /* 0x0000080911007988 */ /* 0x0007e20008000804 */
[----:B------:R-:W-:-:S04]  /*2ce0*/  UIADD3 UR4, UPT, UPT, UR4, 0x8, URZ ;  /* 0x0000000804047890 */ /* 0x000fc8000fffe0ff */
[----:B------:R-:W-:-:S09]  /*2cf0*/  UISETP.NE.AND UP0, UPT, UR4, 0x100, UPT ;  /* 0x000001000400788c */ /* 0x000fd2000bf05270 */
[----:B---3--:R-:W-:Y:S05]  /*2d00*/  BRA.U UP0, `(.L_x_15) ;  /* 0xfffffff900cc7547 */ /* 0x008fea000b83ffff */
[----:B------:R-:W2:Y:S01]  /*2d10*/  LDL R18, [R1+0x3a0] ;  /* 0x0003a00001127983 */ /* 0x000ea20000100800 */
[----:B------:R-:W0:Y:S01]  /*2d20*/  LDCU UR4, c[0x0][0x380] ;  /* 0x00007000ff0477ac */ /* 0x000e220008000800 */
[----:B--2---:R-:W-:-:S05]  /*2d30*/  IMAD.IADD R0, R18, 0x1, R0 ;  /* 0x0000000112007824 */ /* 0x004fca00078e0200 */
[----:B0-----:R-:W-:-:S13]  /*2d40*/  ISETP.GE.AND P0, PT, R0, UR4, PT ;  /* 0x0000000400007c0c */ /* 0x001fda000bf06270 */
[----:B------:R-:W-:Y:S05]  /*2d50*/  @!P0 BRA `(.L_x_16) ;  /* 0xfffffff8009c8947 */ /* 0x000fea000383ffff */
[----:B------:R-:W-:Y:S05]  /*2d60*/  BSYNC.RECONVERGENT B1 ;  /* 0x0000000000017941 */ /* 0x000fea0003800200 */
.L_x_14:
[----:B------:R3:W-:Y:S04]  /*2d70*/  STL.64 [R1+0x118], R4 ;  /* 0x0001180401007387 */ /* 0x0007e80000100a00 */
[----:B------:R3:W-:Y:S04]  /*2d80*/  STL.64 [R1+0x120], R6 ;  /* 0x0001200601007387 */ /* 0x0007e80000100a00 */
[----:B------:R3:W-:Y:S02]  /*2d90*/  STL.64 [R1+0x110], R2 ;  /* 0x0001100201007387 */ /* 0x0007e40000100a00 */
.L_x_13:
[----:B------:R-:W-:Y:S05]  /*2da0*/  BSYNC.RECONVERGENT B0 ;  /* 0x0000000000007941 */ /* 0x000fea0003800200 */
.L_x_12:
[----:B------:R-:W4:Y:S08]  /*2db0*/  LDC R0, c[0x0][0x384] ;  /* 0x0000e100ff007b82 */ /* 0x000f300000000800 */
[----:B------:R-:W-:Y:S01]  /*2dc0*/  BAR.SYNC.DEFER_BLOCKING 0x0 ;  /* 0x0000000000007b1d */ /* 0x000fe20000010000 */
[----:B----4-:R-:W-:-:S13]  /*2dd0*/  ISETP.GE.AND P0, PT, R0, 0x1, PT ;  /* 0x000000010000780c */ /* 0x010fda0003f06270 */
[----:B------:R-:W-:Y:S05]  /*2de0*/  @!P0 EXIT ;  /* 0x000000000000894d */ /* 0x000fea0003800000 */
[----:B-1-3--:R-:W3:Y:S01]  /*2df0*/  LDL R2, [R1+0x3a0] ;  /* 0x0003a00001027983 */ /* 0x00aee20000100800 */
[----:B------:R-:W1:Y:S01]  /*2e00*/  S2UR UR5, SR_CgaCtaId ;  /* 0x00000000000579c3 */ /* 0x000e620000008800 */
[----:B------:R-:W-:Y:S02]  /*2e10*/  UMOV UR4, 0x400 ;  /* 0x0000040000047882 */ /* 0x000fe40000000000 */
[----:B------:R4:W-:Y:S01]  /*2e20*/  STL [R1+0x3a4], RZ ;  /* 0x0003a4ff01007387 */ /* 0x0009e20000100800 */
[----:B------:R-:W-:-:S04]  /*2e30*/  UIADD3 UR4, UPT, UPT, UR4, 0x10, URZ ;  /* 0x0000001004047890 */ /* 0x000fc8000fffe0ff */
[----:B-1----:R-:W-:Y:S01]  /*2e40*/  ULEA UR4, UR5, UR4, 0x18 ;  /* 0x0000000405047291 */ /* 0x002fe2000f8ec0ff */
[----:B---3--:R-:W-:-:S05]  /*2e50*/  IMAD R0, R2, UR6, R12 ;  /* 0x0000000602007c24 */ /* 0x008fca000f8e020c */
[----:B------:R-:W-:Y:S01]  /*2e60*/  IMAD.U32 R2, RZ, RZ, UR4 ;  /* 0x00000004ff027e24 */ /* 0x000fe2000f8e00ff */
[----:B------:R4:W-:Y:S06]  /*2e70*/  STL [R1+0x3a8], R0 ;  /* 0x0003a80001007387 */ /* 0x0009ec0000100800 */
.L_x_131:
[----:B0-23--:R-:W2:Y:S01]  /*2e80*/  LDL R5, [R1+0x3a8] ;  /* 0x0003a80001057983 */ /* 0x00dea20000100800 */
[----:B------:R-:W0:Y:S02]  /*2e90*/  LDCU UR4, c[0x0][0x380] ;  /* 0x00007000ff0477ac */ /* 0x000e240008000800 */
[----:B0-----:R-:W-:Y:S01]  /*2ea0*/  IMAD.U32 R4, RZ, RZ, UR4 ;  /* 0x00000004ff047e24 */ /* 0x001fe2000f8e00ff */
[----:B--2---:R-:W-:-:S13]  /*2eb0*/  ISETP.NE.AND P0, PT, R5, RZ, PT ;  /* 0x000000ff0500720c */ /* 0x004fda0003f05270 */
[----:B------:R-:W0:Y:S01]  /*2ec0*/  @!P0 S2R R3, SR_CgaCtaId ;  /* 0x0000000000038919 */ /* 0x000e220000008800 */
[----:B----4-:R-:W-:-:S04]  /*2ed0*/  @!P0 MOV R0, 0x400 ;  /* 0x0000040000008802 */ /* 0x010fc80000000f00 */
[----:B0-----:R-:W-:-:S05]  /*2ee0*/  @!P0 LEA R0, R3, R0, 0x18 ;  /* 0x0000000003008211 */ /* 0x001fca00078ec0ff */
[----:B------:R0:W-:Y:S01]  /*2ef0*/  @!P0 STS [R0], RZ ;  /* 0x000000ff00008388 */ /* 0x0001e20000000800 */
[----:B------:R-:W-:Y:S01]  /*2f00*/  BAR.SYNC.DEFER_BLOCKING 0x0 ;  /* 0x0000000000007b1d */ /* 0x000fe20000010000 */
[----:B------:R-:W-:-:S13]  /*2f10*/  ISETP.GE.AND P0, PT, R5, R4, PT ;  /* 0x000000040500720c */ /* 0x000fda0003f06270 */
[----:B0-----:R-:W-:Y:S05]  /*2f20*/  @P0 BRA `(.L_x_17) ;  /* 0x0000000800ac0947 */ /* 0x001fea0003800000 */
[----:B------:R-:W-:-:S07]  /*2f30*/  IMAD.MOV.U32 R3, RZ, RZ, R5 ;  /* 0x000000ffff037224 */ /* 0x000fce00078e0005 */
.L_x_23:
[----:B------:R-:W-:Y:S05]  /*2f40*/  YIELD ;  /* 0x0000000000007946 */ /* 0x000fea0003800000 */
[----:B------:R-:W-:Y:S02]  /*2f50*/  IMAD R25, R3, 0x104, R2 ;  /* 0x0000010403197824 */ /* 0x000fe400078e0202 */
[----:B------:R-:W-:Y:S02]  /*2f60*/  IMAD.MOV.U32 R0, RZ, RZ, RZ ;  /* 0x000000ffff007224 */ /* 0x000fe400078e00ff */
[----:B------:R-:W-:Y:S02]  /*2f70*/  IMAD.MOV.U32 R2, RZ, RZ, 0x8 ;  /* 0x00000008ff027424 */ /* 0x000fe400078e00ff */
[----:B------:R-:W-:-:S07]  /*2f80*/  IMAD.MOV.U32 R20, RZ, RZ, 0x4 ;  /* 0x00000004ff147424 */ /* 0x000fce00078e00ff */
.L_x_18:
[----:B------:R-:W-:Y:S01]  /*2f90*/  IMAD.IADD R8, R25, 0x1, R20 ;  /* 0x0000000119087824 */ /* 0x000fe200078e0214 */
[----:B-1----:R-:W-:Y:S01]  /*2fa0*/  F2F.F64.F32 R10, R0 ;  /* 0x00000000000a7310 */ /* 0x002fe20000201800 */
[----:B------:R-:W-:-:S03]  /*2fb0*/  VIADD R20, R20, 0x8 ;  /* 0x0000000814147836 */ /* 0x000fc60000000000 */
[----:B0-----:R-:W0:Y:S04]  /*2fc0*/  LDS R18, [R8] ;  /* 0x0000000008127984 */ /* 0x001e280000000800 */
[----:B0-----:R-:W0:Y:S08]  /*2fd0*/  I2F.F64.S8 R4, R18 ;  /* 0x0000001200047312 */ /* 0x001e300000001c00 */
[----:B------:R-:W1:Y:S01]  /*2fe0*/  I2F.F64.S8 R6, R18.B1 ;  /* 0x1000001200067312 */ /* 0x000e620000001c00 */
[----:B0-----:R-:W-:-:S07]  /*2ff0*/  DMUL R4, R4, 0.0078125 ;  /* 0x3f80000004047828 */ /* 0x001fce0000000000 */
[----:B------:R-:W0:Y:S01]  /*3000*/  I2F.F64.S8 R14, R18.B2 ;  /* 0x20000012000e7312 */ /* 0x000e220000001c00 */
[----:B------:R-:W-:-:S07]  /*3010*/  DMUL R4, R4, 5 ;  /* 0x4014000004047828 */ /* 0x000fce0000000000 */
[----:B------:R-:W2:Y:S01]  /*3020*/  I2F.F64.S8 R16, R18.B3 ;  /* 0x3000001200107312 */ /* 0x000ea20000001c00 */
[----:B-1----:R-:W-:Y:S02]  /*3030*/  DMUL R6, R6, 0.0078125 ;  /* 0x3f80000006067828 */ /* 0x002fe40000000000 */
[----:B0-----:R-:W-:-:S05]  /*3040*/  DMUL R14, R14, 0.0078125 ;  /* 0x3f8000000e0e7828 */ /* 0x001fca0000000000 */
[----:B------:R-:W0:Y:S01]  /*3050*/  F2F.F32.F64 R19, R4 ;  /* 0x0000000400137310 */ /* 0x000e220000301000 */
[----:B------:R-:W-:Y:S02]  /*3060*/  DMUL R12, R6, 5 ;  /* 0x40140000060c7828 */ /* 0x000fe40000000000 */
[----:B------:R-:W-:-:S05]  /*3070*/  DMUL R14, R14, 5 ;  /* 0x401400000e0e7828 */ /* 0x000fca0000000000 */
[----:B------:R-:W1:Y:S01]  /*3080*/  F2F.F32.F64 R22, R12 ;  /* 0x0000000c00167310 */ /* 0x000e620000301000 */
[----:B--2---:R-:W-:Y:S01]  /*3090*/  DMUL R16, R16, 0.0078125 ;  /* 0x3f80000010107828 */ /* 0x004fe20000000000 */
[----:B0-----:R-:W-:-:S06]  /*30a0*/  FMUL R6, R19, R19 ;  /* 0x0000001313067220 */ /* 0x001fcc0000400000 */
[----:B------:R0:W2:Y:S01]  /*30b0*/  F2F.F64.F32 R8, R19 ;  /* 0x0000001300087310 */ /* 0x0000a20000201800 */
[----:B------:R-:W-:Y:S01]  /*30c0*/  DMUL R16, R16, 5 ;  /* 0x4014000010107828 */ /* 0x000fe20000000000 */
[----:B------:R-:W-:-:S04]  /*30d0*/  FMUL R6, R19, R6 ;  /* 0x0000000613067220 */ /* 0x000fc80000400000 */
[----:B------:R-:W-:Y:S02]  /*30e0*/  FMUL R21, R19, R6 ;  /* 0x0000000613157220 */ /* 0x000fe40000400000 */
[----:B-1----:R-:W-:Y:S01]  /*30f0*/  F2F.F64.F32 R12, R22 ;  /* 0x00000016000c7310 */ /* 0x002fe20000201800 */
[----:B0-----:R-:W-:Y:S02]  /*3100*/  IMAD.IADD R19, R25, 0x1, R2 ;  /* 0x0000000119137824 */ /* 0x001fe400078e0202 */
[----:B------:R-:W-:-:S03]  /*3110*/  VIADD R2, R2, 0x8 ;  /* 0x0000000802027836 */ /* 0x000fc60000000000 */
[----:B------:R-:W0:Y:S01]  /*3120*/  LDS R23, [R19] ;  /* 0x0000000013177984 */ /* 0x000e220000000800 */
[----:B--2---:R-:W-:Y:S01]  /*3130*/  DMUL R4, R8, 16 ;  /* 0x4030000008047828 */ /* 0x004fe20000000000 */
[----:B------:R-:W1:Y:S01]  /*3140*/  F2F.F64.F32 R6, R21 ;  /* 0x0000001500067310 */ /* 0x000e620000201800 */
[----:B------:R-:W-:-:S07]  /*3150*/  ISETP.NE.AND P0, PT, R2, 0x108, PT ;  /* 0x000001080200780c */ /* 0x000fce0003f05270 */
[----:B------:R-:W-:Y:S01]  /*3160*/  F2F.F32.F64 R16, R16 ;  /* 0x0000001000107310 */ /* 0x000fe20000301000 */
[----:B-1----:R-:W-:Y:S01]  /*3170*/  DFMA R4, R8, -R4, R6 ;  /* 0x800000040804722b */ /* 0x002fe20000000006 */
[----:B------:R-:W-:-:S04]  /*3180*/  FMUL R7, R22, R22 ;  /* 0x0000001616077220 */ /* 0x000fc80000400000 */
[----:B------:R-:W-:-:S03]  /*3190*/  FMUL R7, R22, R7 ;  /* 0x0000000716077220 */ /* 0x000fc60000400000 */
[----:B------:R-:W-:Y:S01]  /*31a0*/  DFMA R4, R8, 5, R4 ;  /* 0x401400000804782b */ /* 0x000fe20000000004 */
[----:B------:R-:W-:Y:S01]  /*31b0*/  FMUL R0, R22, R7 ;  /* 0x0000000716007220 */ /* 0x000fe20000400000 */
[----:B------:R-:W-:-:S03]  /*31c0*/  DMUL R8, R12, 16 ;  /* 0x403000000c087828 */ /* 0x000fc60000000000 */
[----:B------:R-:W1:Y:S03]  /*31d0*/  F2F.F64.F32 R6, R0 ;  /* 0x0000000000067310 */ /* 0x000e660000201800 */
[----:B------:R-:W-:-:S05]  /*31e0*/  DFMA R4, R4, 0.5, R10 ;  /* 0x3fe000000404782b */ /* 0x000fca000000000a */
[----:B------:R-:W2:Y:S01]  /*31f0*/  F2F.F32.F64 R0, R14 ;  /* 0x0000000e00007310 */ /* 0x000ea20000301000 */
[----:B-1----:R-:W-:-:S07]  /*3200*/  DFMA R6, R12, -R8, R6 ;  /* 0x800000080c06722b */ /* 0x002fce0000000006 */
[----:B------:R2:W1:Y:S01]  /*3210*/  F2F.F32.F64 R4, R4 ;  /* 0x0000000400047310 */ /* 0x0004620000301000 */
[----:B------:R-:W-:-:S07]  /*3220*/  DFMA R6, R12, 5, R6 ;  /* 0x401400000c06782b */ /* 0x000fce0000000006 */
[----:B0-----:R-:W0:Y:S01]  /*3230*/  I2F.F64.S8 R18, R23 ;  /* 0x0000001700127312 */ /* 0x001e220000001c00 */
[----:B--2---:R-:W-:-:S04]  /*3240*/  FMUL R5, R0, R0 ;  /* 0x0000000000057220 */ /* 0x004fc80000400000 */
[----:B------:R-:W-:-:S03]  /*3250*/  FMUL R5, R0, R5 ;  /* 0x0000000500057220 */ /* 0x000fc60000400000 */
[----:B-1----:R-:W1:Y:S01]  /*3260*/  F2F.F64.F32 R8, R4 ;  /* 0x0000000400087310 */ /* 0x002e620000201800 */
[----:B------:R-:W-:Y:S01]  /*3270*/  FMUL R21, R0, R5 ;  /* 0x0000000500157220 */ /* 0x000fe20000400000 */
[----:B0-----:R-:W-:-:S06]  /*3280*/  DMUL R18, R18, 0.0078125 ;  /* 0x3f80000012127828 */ /* 0x001fcc0000000000 */
[----:B------:R-:W-:Y:S01]  /*3290*/  F2F.F64.F32 R4, R21 ;  /* 0x0000001500047310 */ /* 0x000fe20000201800 */
[----:B-1----:R-:W-:-:S07]  /*32a0*/  DFMA R6, R6, 0.5, R8 ;  /* 0x3fe000000606782b */ /* 0x002fce0000000008 */
[----:B------:R-:W0:Y:S01]  /*32b0*/  I2F.F64.S8 R14, R23.B1 ;  /* 0x10000017000e7312 */ /* 0x000e220000001c00 */
[----:B------:R-:W-:-:S07]  /*32c0*/  DMUL R18, R18, 5 ;  /* 0x4014000012127828 */ /* 0x000fce0000000000 */
[----:B------:R-:W1:Y:S01]  /*32d0*/  F2F.F64.F32 R8, R0 ;  /* 0x0000000000087310 */ /* 0x000e620000201800 */
[----:B0-----:R-:W-:-:S07]  /*32e0*/  DMUL R14, R14, 0.0078125 ;  /* 0x3f8000000e0e7828 */ /* 0x001fce0000000000 */
[----:B------:R0:W2:Y:S01]  /*32f0*/  F2F.F32.F64 R12, R6 ;  /* 0x00000006000c7310 */ /* 0x0000a20000301000 */
[----:B-1----:R-:W-:-:S07]  /*3300*/  DMUL R10, R8, 16 ;  /* 0x40300000080a7828 */ /* 0x002fce0000000000 */
[----:B------:R-:W-:Y:S01]  /*3310*/  F2F.F32.F64 R18, R18 ;  /* 0x0000001200127310 */ /* 0x000fe20000301000 */
[----:B------:R-:W-:Y:S01]  /*3320*/  DMUL R14, R14, 5 ;  /* 0x401400000e0e7828 */ /* 0x000fe20000000000 */
[----:B0-----:R-:W-:-:S04]  /*3330*/  FMUL R7, R16, R16 ;  /* 0x0000001010077220 */ /* 0x001fc80000400000 */
[C---:B------:R-:W-:Y:S01]  /*3340*/  FMUL R7, R16.reuse, R7 ;  /* 0x0000000710077220 */ /* 0x040fe20000400000 */
[----:B------:R-:W-:Y:S01]  /*3350*/  DFMA R4, R8, -R10, R4 ;  /* 0x8000000a0804722b */ /* 0x000fe20000000004 */
[----:B--2---:R-:W0:Y:S02]  /*3360*/  F2F.F64.F32 R12, R12 ;  /* 0x0000000c000c7310 */ /* 0x004e240000201800 */
[----:B------:R-:W-:-:S05]  /*3370*/  FMUL R0, R16, R7 ;  /* 0x0000000710007220 */ /* 0x000fca0000400000 */
[----:B------:R-:W-:Y:S01]  /*3380*/  DFMA R4, R8, 5, R4 ;  /* 0x401400000804782b */ /* 0x000fe20000000004 */
[----:B------:R-:W1:Y:S07]  /*3390*/  F2F.F64.F32 R10, R16 ;  /* 0x00000010000a7310 */ /* 0x000e6e0000201800 */
[----:B0-----:R-:W-:Y:S01]  /*33a0*/  DFMA R4, R4, 0.5, R12 ;  /* 0x3fe000000404782b */ /* 0x001fe2000000000c */
[----:B------:R-:W0:Y:S01]  /*33b0*/  F2F.F64.F32 R6, R0 ;  /* 0x0000000000067310 */ /* 0x000e220000201800 */
[----:B-1----:R-:W-:-:S07]  /*33c0*/  DMUL R8, R10, 16 ;  /* 0x403000000a087828 */ /* 0x002fce0000000000 */
[----:B------:R-:W1:Y:S01]  /*33d0*/  F2F.F32.F64 R14, R14 ;  /* 0x0000000e000e7310 */ /* 0x000e620000301000 */
[----:B0-----:R-:W-:-:S07]  /*33e0*/  DFMA R6, R10, -R8, R6 ;  /* 0x800000080a06722b */ /* 0x001fce0000000006 */
[----:B------:R0:W2:Y:S01]  /*33f0*/  F2F.F32.F64 R4, R4 ;  /* 0x0000000400047310 */ /* 0x0000a20000301000 */
[----:B------:R-:W-:-:S07]  /*3400*/  DFMA R6, R10, 5, R6 ;  /* 0x401400000a06782b */ /* 0x000fce0000000006 */
[----:B------:R-:W3:Y:S01]  /*3410*/  I2F.F64.S8 R16, R23.B2 ;  /* 0x2000001700107312 */ /* 0x000ee20000001c00 */
[----:B-1----:R-:W-:Y:S01]  /*3420*/  FMUL R15, R14, R14 ;  /* 0x0000000e0e0f7220 */ /* 0x002fe20000400000 */
[----:B0-----:R-:W-:-:S03]  /*3430*/  FMUL R5, R18, R18 ;  /* 0x0000001212057220 */ /* 0x001fc60000400000 */
[----:B------:R-:W-:Y:S01]  /*3440*/  FMUL R15, R14, R15 ;  /* 0x0000000f0e0f7220 */ /* 0x000fe20000400000 */
[----:B------:R-:W-:Y:S02]  /*3450*/  FMUL R5, R18, R5 ;  /* 0x0000000512057220 */ /* 0x000fe40000400000 */
[----:B--2---:R-:W0:Y:S01]  /*3460*/  F2F.F64.F32 R8, R4 ;  /* 0x0000000400087310 */ /* 0x004e220000201800 */
[----:B------:R-:W-:Y:S01]  /*3470*/  FMUL R15, R14, R15 ;  /* 0x0000000f0e0f7220 */ /* 0x000fe20000400000 */
[----:B------:R-:W-:Y:S01]  /*3480*/  FMUL R0, R18, R5 ;  /* 0x0000000512007220 */ /* 0x000fe20000400000 */
[----:B---3--:R-:W-:-:S05]  /*3490*/  DMUL R16, R16, 0.0078125 ;  /* 0x3f80000010107828 */ /* 0x008fca0000000000 */
[----:B------:R-:W-:Y:S01]  /*34a0*/  F2F.F64.F32 R4, R0 ;  /* 0x0000000000047310 */ /* 0x000fe20000201800 */
[----:B0-----:R-:W-:-:S07]  /*34b0*/  DFMA R6, R6, 0.5, R8 ;  /* 0x3fe000000606782b */ /* 0x001fce0000000008 */
[----:B------:R-:W0:Y:S01]  /*34c0*/  F2F.F64.F32 R8, R18 ;  /* 0x0000001200087310 */ /* 0x000e220000201800 */
[----:B------:R-:W-:-:S07]  /*34d0*/  DMUL R16, R16, 5 ;  /* 0x4014000010107828 */ /* 0x000fce0000000000 */
[----:B------:R-:W1:Y:S01]  /*34e0*/  F2F.F32.F64 R12, R6 ;  /* 0x00000006000c7310 */ /* 0x000e620000301000 */
[----:B0-----:R-:W-:-:S07]  /*34f0*/  DMUL R10, R8, 16 ;  /* 0x40300000080a7828 */ /* 0x001fce0000000000 */
[----:B------:R-:W-:Y:S01]  /*3500*/  F2F.F64.F32 R6, R15 ;  /* 0x0000000f00067310 */ /* 0x000fe20000201800 */
[----:B------:R-:W-:-:S07]  /*3510*/  DFMA R4, R8, -R10, R4 ;  /* 0x8000000a0804722b */ /* 0x000fce0000000004 */
[----:B-1----:R-:W0:Y:S01]  /*3520*/  F2F.F64.F32 R12, R12 ;  /* 0x0000000c000c7310 */ /* 0x002e220000201800 */
[----:B------:R-:W-:-:S07]  /*3530*/  DFMA R4, R8, 5, R4 ;  /* 0x401400000804782b */ /* 0x000fce0000000004 */
[----:B------:R-:W1:Y:S01]  /*3540*/  F2F.F64.F32 R10, R14 ;  /* 0x0000000e000a7310 */ /* 0x000e620000201800 */
[----:B0-----:R-:W-:-:S07]  /*3550*/  DFMA R4, R4, 0.5, R12 ;  /* 0x3fe000000404782b */ /* 0x001fce000000000c */
[----:B------:R-:W0:Y:S01]  /*3560*/  F2F.F32.F64 R16, R16 ;  /* 0x0000001000107310 */ /* 0x000e220000301000 */
[----:B-1----:R-:W-:-:S07]  /*3570*/  DMUL R8, R10, 16 ;  /* 0x403000000a087828 */ /* 0x002fce0000000000 */
[----:B------:R0:W1:Y:S01]  /*3580*/  F2F.F32.F64 R4, R4 ;  /* 0x0000000400047310 */ /* 0x0000620000301000 */
[----:B------:R-:W-:Y:S01]  /*3590*/  DFMA R6, R10, -R8, R6 ;  /* 0x800000080a06722b */ /* 0x000fe20000000006 */
[----:B0-----:R-:W-:-:S07]  /*35a0*/  FMUL R5, R16, R16 ;  /* 0x0000001010057220 */ /* 0x001fce0000400000 */
[----:B------:R-:W-:Y:S01]  /*35b0*/  DFMA R6, R10, 5, R6 ;  /* 0x401400000a06782b */ /* 0x000fe20000000006 */
[----:B-1----:R-:W0:Y:S01]  /*35c0*/  F2F.F64.F32 R8, R4 ;  /* 0x0000000400087310 */ /* 0x002e220000201800 */
[----:B------:R-:W-:-:S04]  /*35d0*/  FMUL R5, R16, R5 ;  /* 0x0000000510057220 */ /* 0x000fc80000400000 */
[----:B------:R-:W-:-:S03]  /*35e0*/  FMUL R0, R16, R5 ;  /* 0x0000000510007220 */ /* 0x000fc60000400000 */
[----:B------:R-:W1:Y:S01]  /*35f0*/  I2F.F64.S8 R10, R23.B3 ;  /* 0x30000017000a7312 */ /* 0x000e620000001c00 */
[----:B0-----:R-:W-:-:S07]  /*3600*/  DFMA R6, R6, 0.5, R8 ;  /* 0x3fe000000606782b */ /* 0x001fce0000000008 */
[----:B------:R-:W-:Y:S01]  /*3610*/  F2F.F64.F32 R4, R0 ;  /* 0x0000000000047310 */ /* 0x000fe20000201800 */
[----:B-1----:R-:W-:-:S07]  /*3620*/  DMUL R10, R10, 0.0078125 ;  /* 0x3f8000000a0a7828 */ /* 0x002fce0000000000 */
[----:B------:R-:W0:Y:S01]  /*3630*/  F2F.F64.F32 R8, R16 ;  /* 0x0000001000087310 */ /* 0x000e220000201800 */
[----:B------:R-:W-:-:S07]  /*3640*/  DMUL R14, R10, 5 ;  /* 0x401400000a0e7828 */ /* 0x000fce0000000000 */
[----:B------:R-:W1:Y:S01]  /*3650*/  F2F.F32.F64 R12, R6 ;  /* 0x00000006000c7310 */ /* 0x000e620000301000 */
[----:B0-----:R-:W-:-:S07]  /*3660*/  DMUL R10, R8, 16 ;  /* 0x40300000080a7828 */ /* 0x001fce0000000000 */
[----:B------:R-:W0:Y:S01]  /*3670*/  F2F.F32.F64 R14, R14 ;  /* 0x0000000e000e7310 */ /* 0x000e220000301000 */
[----:B------:R-:W-:-:S07]  /*3680*/  DFMA R4, R8, -R10, R4 ;  /* 0x8000000a0804722b */ /* 0x000fce0000000004 */
[----:B-1----:R-:W1:Y:S01]  /*3690*/  F2F.F64.F32 R12, R12 ;  /* 0x0000000c000c7310 */ /* 0x002e620000201800 */
[----:B------:R-:W-:Y:S01]  /*36a0*/  DFMA R4, R8, 5, R4 ;  /* 0x401400000804782b */ /* 0x000fe20000000004 */
[----:B0-----:R-:W-:-:S06]  /*36b0*/  FMUL R7, R14, R14 ;  /* 0x0000000e0e077220 */ /* 0x001fcc0000400000 */
[----:B------:R-:W0:Y:S01]  /*36c0*/  F2F.F64.F32 R10, R14 ;  /* 0x0000000e000a7310 */ /* 0x000e220000201800 */
[----:B------:R-:W-:Y:S01]  /*36d0*/  FMUL R7, R14, R7 ;  /* 0x000000070e077220 */ /* 0x000fe20000400000 */
[----:B-1----:R-:W-:-:S03]  /*36e0*/  DFMA R4, R4, 0.5, R12 ;  /* 0x3fe000000404782b */ /* 0x002fc6000000000c */
[----:B------:R-:W-:-:S04]  /*36f0*/  FMUL R16, R14, R7 ;  /* 0x000000070e107220 */ /* 0x000fc80000400000 */
[----:B------:R-:W1:Y:S01]  /*3700*/  F2F.F64.F32 R6, R16 ;  /* 0x0000001000067310 */ /* 0x000e620000201800 */
[----:B0-----:R-:W-:-:S07]  /*3710*/  DMUL R8, R10, 16 ;  /* 0x403000000a087828 */ /* 0x001fce0000000000 */
[----:B------:R-:W0:Y:S01]  /*3720*/  F2F.F32.F64 R4, R4 ;  /* 0x0000000400047310 */ /* 0x000e220000301000 */
[----:B-1----:R-:W-:-:S07]  /*3730*/  DFMA R6, R10, -R8, R6 ;  /* 0x800000080a06722b */ /* 0x002fce0000000006 */
[----:B0-----:R-:W0:Y:S01]  /*3740*/  F2F.F64.F32 R8, R4 ;  /* 0x0000000400087310 */ /* 0x001e220000201800 */
[----:B------:R-:W-:-:S08]  /*3750*/  DFMA R6, R10, 5, R6 ;  /* 0x401400000a06782b */ /* 0x000fd00000000006 */
[----:B0-----:R-:W-:-:S06]  /*3760*/  DFMA R6, R6, 0.5, R8 ;  /* 0x3fe000000606782b */ /* 0x001fcc0000000008 */
[----:B------:R0:W1:Y:S01]  /*3770*/  F2F.F32.F64 R0, R6 ;  /* 0x0000000600007310 */ /* 0x0000620000301000 */
[----:B------:R-:W-:Y:S05]  /*3780*/  @P0 BRA `(.L_x_18) ;  /* 0xfffffff800000947 */ /* 0x000fea000383ffff */
[----:B-1----:R-:W1:Y:S01]  /*3790*/  F2F.F64.F32 R4, R0 ;  /* 0x0000000000047310 */ /* 0x002e620000201800 */
[----:B------:R-:W-:Y:S01]  /*37a0*/  BSSY.RECONVERGENT B0, `(.L_x_19) ;  /* 0x000000f000007945 */ /* 0x000fe20003800200 */
[----:B-1----:R-:W-:-:S06]  /*37b0*/  DADD R10, R4, 10240 ;  /* 0x40c40000040a7429 */ /* 0x002fcc0000000000 */
[----:B------:R-:W0:Y:S04]  /*37c0*/  MUFU.RCP64H R5, R11 ;  /* 0x0000000b00057308 */ /* 0x000e280000001800 */
[----:B------:R-:W-:-:S05]  /*37d0*/  VIADD R4, R11, 0x300402 ;  /* 0x003004020b047836 */ /* 0x000fca0000000000 */
[----:B------:R-:W-:Y:S01]  /*37e0*/  FSETP.GEU.AND P0, PT, |R4|, 5.8789094863358348022e-39, PT ;  /* 0x004004020400780b */ /* 0x000fe20003f0e200 */
[----:B0-----:R-:W-:-:S08]  /*37f0*/  DFMA R6, -R10, R4, 1 ;  /* 0x3ff000000a06742b */ /* 0x001fd00000000104 */
[----:B------:R-:W-:-:S08]  /*3800*/  DFMA R6, R6, R6, R6 ;  /* 0x000000060606722b */ /* 0x000fd00000000006 */
[----:B------:R-:W-:-:S08]  /*3810*/  DFMA R6, R4, R6, R4 ;  /* 0x000000060406722b */ /* 0x000fd00000000004 */
[----:B------:R-:W-:-:S08]  /*3820*/  DFMA R8, -R10, R6, 1 ;  /* 0x3ff000000a08742b */ /* 0x000fd00000000106 */
[----:B------:R-:W-:Y:S01]  /*3830*/  DFMA R6, R6, R8, R6 ;  /* 0x000000080606722b */ /* 0x000fe20000000006 */
[----:B------:R-:W-:Y:S10]  /*3840*/  @P0 BRA `(.L_x_20) ;  /* 0x0000000000100947 */ /* 0x000ff40003800000 */
[----:B------:R-:W-:-:S05]  /*3850*/  LOP3.LUT R0, R11, 0x7fffffff, RZ, 0xc0, !PT ;  /* 0x7fffffff0b007812 */ /* 0x000fca00078ec0ff */
[----:B------:R-:W-:Y:S01]  /*3860*/  VIADD R9, R0, 0xfff00000 ;  /* 0xfff0000000097836 */ /* 0x000fe20000000000 */
[----:B------:R-:W-:-:S07]  /*3870*/  MOV R0, 0x3890 ;  /* 0x0000389000007802 */ /* 0x000fce0000000f00 */
[----:B------:R-:W-:Y:S05]  /*3880*/  CALL.REL.NOINC `($__internal_0_$__cuda_sm20_dblrcp_rn_slowpath_v3) ;  /* 0x000002e400047944 */ /* 0x000fea0003c00000 */
.L_x_20:
[----:B------:R-:W-:Y:S05]  /*3890*/  BSYNC.RECONVERGENT B0 ;  /* 0x0000000000007941 */ /* 0x000fea0003800200 */
.L_x_19:
[----:B------:R-:W0:Y:S01]  /*38a0*/  S2R R5, SR_CgaCtaId ;  /* 0x0000000000057919 */ /* 0x000e220000008800 */
[----:B------:R-:W-:Y:S01]  /*38b0*/  MOV R0, 0x400 ;  /* 0x0000040000007802 */ /* 0x000fe20000000f00 */
[----:B------:R-:W1:Y:S01]  /*38c0*/  F2F.F32.F64 R7, R6 ;  /* 0x0000000600077310 */ /* 0x000e620000301000 */
[----:B------:R-:W-:Y:S03]  /*38d0*/  BSSY.RECONVERGENT B0, `(.L_x_21) ;  /* 0x000000a000007945 */ /* 0x000fe60003800200 */
[----:B------:R-:W-:-:S05]  /*38e0*/  VIADD R2, R0, 0x10 ;  /* 0x0000001000027836 */ /* 0x000fca0000000000 */
[C---:B0-----:R-:W-:Y:S02]  /*38f0*/  LEA R2, R5.reuse, R2, 0x18 ;  /* 0x0000000205027211 */ /* 0x041fe400078ec0ff */
[----:B------:R-:W-:-:S03]  /*3900*/  LEA R0, R5, R0, 0x18 ;  /* 0x0000000005007211 */ /* 0x000fc600078ec0ff */
[----:B------:R-:W-:-:S05]  /*3910*/  IMAD R4, R3, 0x104, R2 ;  /* 0x0000010403047824 */ /* 0x000fca00078e0202 */
[----:B-1----:R0:W-:Y:S02]  /*3920*/  STS [R4], R7 ;  /* 0x0000000704007388 */ /* 0x0021e40000000800 */
.L_x_22:
[----:B0-----:R-:W0:Y:S02]  /*3930*/  LDS R4, [R0] ;  /* 0x0000000000047984 */ /* 0x001e240000000800 */
[----:B0-----:R-:W-:-:S05]  /*3940*/  FADD R5, R7, R4 ;  /* 0x0000000407057221 */ /* 0x001fca0000000000 */
[----:B------:R-:W0:Y:S02]  /*3950*/  ATOMS.CAST.SPIN P0, [R0], R4, R5 ;  /* 0x000000040000758d */ /* 0x000e240001800005 */
[----:B0-----:R-:W-:Y:S05]  /*3960*/  @!P0 BRA `(.L_x_22) ;  /* 0xfffffffc00f08947 */ /* 0x001fea000383ffff */
[----:B------:R-:W-:Y:S05]  /*3970*/  BSYNC.RECONVERGENT B0 ;  /* 0x0000000000007941 */ /* 0x000fea0003800200 */
.L_x_21:
[----:B------:R-:W2:Y:S01]  /*3980*/  LDL R6, [R1+0x3a0] ;  /* 0x0003a00001067983 */ /* 0x000ea20000100800 */
[----:B------:R-:W0:Y:S02]  /*3990*/  LDCU UR4, c[0x0][0x380] ;  /* 0x00007000ff0477ac */ /* 0x000e240008000800 */
[----:B0-----:R-:W-:Y:S02]  /*39a0*/  IMAD.U32 R4, RZ, RZ, UR4 ;  /* 0x00000004ff047e24 */ /* 0x001fe4000f8e00ff */
[----:B--2---:R-:W-:-:S05]  /*39b0*/  IMAD.IADD R3, R6, 0x1, R3 ;  /* 0x0000000106037824 */ /* 0x004fca00078e0203 */
[----:B------:R-:W-:-:S13]  /*39c0*/  ISETP.GE.AND P0, PT, R3, R4, PT ;  /* 0x000000040300720c */ /* 0x000fda0003f06270 */
[----:B------:R-:W-:Y:S05]  /*39d0*/  @!P0 BRA `(.L_x_23) ;  /* 0xfffffff400588947 */ /* 0x000fea000383ffff */
.L_x_17:
[----:B------:R-:W2:Y:S01]  /*39e0*/  LDL R0, [R1+0x3a8] ;  /* 0x0003a80001007983 */ /* 0x000ea20000100800 */
[----:B------:R-:W-:Y:S05]  /*39f0*/  WARPSYNC.ALL ;  /* 0x0000000000007948 */ /* 0x000fea0003800000 */
[----:B------:R-:W-:Y:S01]  /*3a00*/  BAR.SYNC.DEFER_BLOCKING 0x0 ;  /* 0x0000000000007b1d */ /* 0x000fe20000010000 */
[----:B--2---:R-:W-:-:S13]  /*3a10*/  ISETP.NE.AND P0, PT, R0, RZ, PT ;  /* 0x000000ff0000720c */ /* 0x004fda0003f05270 */
[----:B------:R-:W-:Y:S05]  /*3a20*/  @P0 BRA `(.L_x_24) ;  /* 0x000002b8007c0947 */ /* 0x000fea0003800000 */
[----:B------:R-:W-:Y:S01]  /*3a30*/  SHF.R.S32.HI R6, RZ, 0x1f, R4 ;  /* 0x0000001fff067819 */ /* 0x000fe20000011404 */
[----:B------:R0:W-:Y:S01]  /*3a40*/  STL [R1+0x39c], RZ ;  /* 0x00039cff01007387 */ /* 0x0001e20000100800 */
[----:B------:R-:W-:Y:S01]  /*3a50*/  ISETP.NE.AND P0, PT, R4, RZ, PT ;  /* 0x000000ff0400720c */ /* 0x000fe20003f05270 */
[----:B------:R-:W-:Y:S02]  /*3a60*/  BSSY.RECONVERGENT B6, `(.L_x_25) ;  /* 0x0000010000067945 */ /* 0x000fe40003800200 */
[----:B------:R0:W-:Y:S04]  /*3a70*/  STL [R1+0x398], RZ ;  /* 0x000398ff01007387 */ /* 0x0001e80000100800 */
[----:B------:R0:W-:Y:S06]  /*3a80*/  STL [R1+0x390], R6 ;  /* 0x0003900601007387 */ /* 0x0001ec0000100800 */
[----:B------:R-:W-:Y:S05]  /*3a90*/  @!P0 BRA `(.L_x_26) ;  /* 0x0000000000308947 */ /* 0x000fea0003800000 */
[----:B------:R-:W-:Y:S01]  /*3aa0*/  MOV R0, 0x1c0 ;  /* 0x000001c000007802 */ /* 0x000fe20000000f00 */
[----:B------:R-:W-:-:S03]  /*3ab0*/  IMAD.WIDE.U32 R4, R4, 0x104, RZ ;  /* 0x0000010404047825 */ /* 0x000fc600078e00ff */
[----:B------:R1:W2:Y:S01]  /*3ac0*/  LDC.64 R2, c[0x4][R0] ;  /* 0x0100000000027b82 */ /* 0x0002a20000000a00 */
[----:B------:R-:W-:-:S04]  /*3ad0*/  IMAD R7, R6, 0x104, RZ ;  /* 0x0000010406077824 */ /* 0x000fc800078e02ff */
[----:B------:R-:W-:-:S07]  /*3ae0*/  IMAD.IADD R5, R5, 0x1, R7 ;  /* 0x0000000105057824 */ /* 0x000fce00078e0207 */
[----:B------:R-:W-:-:S07]  /*3af0*/  LEPC R20, `(.L_x_27) ;  /* 0x000000001014794e */ /* 0x000fce0000000000 */
[----:B012---:R-:W-:Y:S05]  /*3b00*/  CALL.ABS.NOINC R2 ;  /* 0x0000000002007343 */ /* 0x007fea0003c00000 */
.L_x_27:
[----:B------:R-:W-:-:S04]  /*3b10*/  ISETP.NE.U32.AND P0, PT, R4, RZ, PT ;  /* 0x000000ff0400720c */ /* 0x000fc80003f05070 */
[----:B------:R-:W-:-:S13]  /*3b20*/  ISETP.NE.AND.EX P0, PT, R5, RZ, PT, P0 ;  /* 0x000000ff0500720c */ /* 0x000fda0003f05300 */
[----:B------:R-:W-:Y:S05]  /*3b30*/  @!P0 BRA `(.L_x_28) ;  /* 0x000002e000148947 */ /* 0x000fea0003800000 */
[----:B------:R1:W-:Y:S04]  /*3b40*/  STL [R1+0x39c], R4 ;  /* 0x00039c0401007387 */ /* 0x0003e80000100800 */
[----:B------:R1:W-:Y:S02]  /*3b50*/  STL [R1+0x398], R5 ;  /* 0x0003980501007387 */ /* 0x0003e40000100800 */
.L_x_26:
[----:B------:R-:W-:Y:S05]  /*3b60*/  BSYNC.RECONVERGENT B6 ;  /* 0x0000000000067941 */ /* 0x000fea0003800200 */
.L_x_25:
[----:B------:R-:W2:Y:S01]  /*3b70*/  LDC R9, c[0x0][0x380] ;  /* 0x0000e000ff097b82 */ /* 0x000ea20000000800 */
[----:B------:R-:W-:Y:S02]  /*3b80*/  UMOV UR4, 0x400 ;  /* 0x0000040000047882 */ /* 0x000fe40000000000 */
[----:B------:R-:W-:-:S05]  /*3b90*/  UIADD3 UR4, UPT, UPT, UR4, 0x10, URZ ;  /* 0x0000001004047890 */ /* 0x000fca000fffe0ff */
[----:B------:R-:W3:Y:S01]  /*3ba0*/  S2UR UR5, SR_CgaCtaId ;  /* 0x00000000000579c3 */ /* 0x000ee20000008800 */
[----:B--2---:R-:W-:Y:S01]  /*3bb0*/  ISETP.GE.AND P0, PT, R9, 0x1, PT ;  /* 0x000000010900780c */ /* 0x004fe20003f06270 */
[----:B---3--:R-:W-:-:S06]  /*3bc0*/  ULEA UR4, UR5, UR4, 0x18 ;  /* 0x0000000405047291 */ /* 0x008fcc000f8ec0ff */
[----:B------:R-:W-:-:S04]  /*3bd0*/  IMAD.U32 R2, RZ, RZ, UR4 ;  /* 0x00000004ff027e24 */ /* 0x000fc8000f8e00ff */
[----:B------:R-:W-:Y:S02]  /*3be0*/  IMAD R9, R9, 0x104, R2 ;  /* 0x0000010409097824 */ /* 0x000fe400078e0202 */
[----:B------:R-:W-:Y:S05]  /*3bf0*/  @!P0 BRA `(.L_x_29) ;  /* 0x0000007800688947 */ /* 0x000fea0003800000 */
[----:B------:R-:W-:Y:S01]  /*3c00*/  IMAD.MOV.U32 R0, RZ, RZ, R2 ;  /* 0x000000ffff007224 */ /* 0x000fe200078e0002 */
[----:B------:R-:W-:Y:S03]  /*3c10*/  BSSY.RECONVERGENT B0, `(.L_x_29) ;  /* 0x0000798000007945 */ /* 0x000fe60003800200 */
[----:B------:R-:W-:Y:S01]  /*3c20*/  IMAD.MOV.U32 R8, RZ, RZ, R0 ;  /* 0x000000ffff087224 */ /* 0x000fe200078e0000 */
[----:B------:R2:W-:Y:S06]  /*3c30*/  STL [R1+0x394], R0 ;  /* 0x0003940001007387 */ /* 0x0005ec0000100800 */
.L_x_44:
[----:B-1---5:R-:W2:Y:S01]  /*3c40*/  LDL.LU R4, [R1+0x394] ;  /* 0x0003940001047983 */ /* 0x022ea20000300800 */
[----:B------:R-:W-:Y:S01]  /*3c50*/  BSSY.RECONVERGENT B1, `(.L_x_30) ;  /* 0x0000791000017945 */ /* 0x000fe20003800200 */
[C---:B--2---:R-:W-:Y:S02]  /*3c60*/  VIADD R0, R4.reuse, 0x2080 ;  /* 0x0000208004007836 */ /* 0x044fe40000000000 */
[----:B0-----:R-:W-:Y:S02]  /*3c70*/  VIADD R6, R4, 0x104 ;  /* 0x0000010404067836 */ /* 0x001fe40000000000 */
[----:B------:R-:W-:Y:S01]  /*3c80*/  IMAD.MOV.U32 R7, RZ, RZ, R4 ;  /* 0x000000ffff077224 */ /* 0x000fe200078e0004 */
[----:B------:R0:W-:Y:S01]  /*3c90*/  STL [R1+0x394], R0 ;  /* 0x0003940001007387 */ /* 0x0001e20000100800 */
[----:B------:R-:W-:Y:S02]  /*3ca0*/  VIMNMX.U32 R3, PT, PT, R9, R0, PT ;  /* 0x0000000009037248 */ /* 0x000fe40003fe0000 */
[----:B------:R-:W-:-:S02]  /*3cb0*/  ISETP.GE.U32.AND P0, PT, R0, R9, PT ;  /* 0x000000090000720c */ /* 0x000fc40003f06070 */
[----:B------:R-:W-:-:S13]  /*3cc0*/  ISETP.NE.AND P1, PT, R6, R3, PT ;  /* 0x000000030600720c */ /* 0x000fda0003f25270 */
[----:B0-----:R-:W-:Y:S05]  /*3cd0*/  @!P1 BRA `(.L_x_31) ;  /* 0x0000007800209947 */ /* 0x001fea0003800000 */
[----:B------:R-:W-:Y:S02]  /*3ce0*/  IMAD.MOV.U32 R5, RZ, RZ, RZ ;  /* 0x000000ffff057224 */ /* 0x000fe400078e00ff */
[--C-:B------:R-:W-:Y:S02]  /*3cf0*/  IMAD.MOV.U32 R4, RZ, RZ, R8.reuse ;  /* 0x000000ffff047224 */ /* 0x100fe400078e0008 */
[----:B------:R-:W-:-:S07]  /*3d00*/  IMAD.MOV.U32 R3, RZ, RZ, R8 ;  /* 0x000000ffff037224 */ /* 0x000fce00078e0008 */
.L_x_43:
[----:B------:R-:W-:Y:S01]  /*3d10*/  LDS R0, [R3+0x104] ;  /* 0x0001040003007984 */ /* 0x000fe20000000800 */
[----:B-----5:R-:W-:Y:S01]  /*3d20*/  VIADD R250, R4, 0x104 ;  /* 0x0000010404fa7836 */ /* 0x020fe20000000000 */
[----:B------:R-:W-:Y:S01]  /*3d30*/  BSSY.RECONVERGENT B2, `(.L_x_32) ;  /* 0x000077a000027945 */ /* 0x000fe20003800200 */
[----:B------:R-:W-:Y:S01]  /*3d40*/  VIADD R249, R3, 0x104 ;  /* 0x0000010403f97836 */ /* 0x000fe20000000000 */
[----:B------:R-:W0:Y:S04]  /*3d50*/  LDS R11, [R8] ;  /* 0x00000000080b7984 */ /* 0x000e280000000800 */
[----:B------:R-:W1:Y:S04]  /*3d60*/  LDS.U8 R10, [R3+0x146] ;  /* 0x00014600030a7984 */ /* 0x000e680000000000 */
[----:B------:R-:W2:Y:S04]  /*3d70*/  LDS.U8 R12, [R3+0x145] ;  /* 0x00014500030c7984 */ /* 0x000ea80000000000 */
[----:B------:R-:W-:Y:S04]  /*3d80*/  LDS.U8 R13, [R3+0x132] ;  /* 0x00013200030d7984 */ /* 0x000fe80000000000 */
[----:B------:R-:W-:Y:S04]  /*3d90*/  LDS.U8 R14, [R3+0x131] ;  /* 0x00013100030e7984 */ /* 0x000fe80000000000 */
[----:B------:R-:W-:Y:S04]  /*3da0*/  LDS.U8 R15, [R3+0x130] ;  /* 0x00013000030f7984 */ /* 0x000fe80000000000 */
[----:B------:R-:W-:Y:S04]  /*3db0*/  LDS.U8 R16, [R3+0x12f] ;  /* 0x00012f0003107984 */ /* 0x000fe80000000000 */
[----:B------:R-:W-:Y:S04]  /*3dc0*/  LDS.U8 R17, [R3+0x12e] ;  /* 0x00012e0003117984 */ /* 0x000fe80000000000 */
[----:B------:R-:W-:Y:S04]  /*3dd0*/  LDS.U8 R18, [R3+0x12d] ;  /* 0x00012d0003127984 */ /* 0x000fe80000000000 */
[----:B------:R-:W-:Y:S01]  /*3de0*/  LDS.U8 R19, [R3+0x12c] ;  /* 0x00012c0003137984 */ /* 0x000fe20000000000 */
[----:B0-----:R-:W-:-:S03]  /*3df0*/  FSETP.GT.AND P1, PT, R0, R11, PT ;  /* 0x0000000b0000720b */ /* 0x001fc60003f24000 */
[----:B------:R-:W-:Y:S04]  /*3e00*/  LDS.U8 R20, [R3+0x12b] ;  /* 0x00012b0003147984 */ /* 0x000fe80000000000 */
[----:B-1----:R-:W-:Y:S04]  /*3e10*/  STL [R1+0x388], R10 ;  /* 0x0003880a01007387 */ /* 0x002fe80000100800 */
[----:B--2---:R-:W-:Y:S04]  /*3e20*/  STL [R1+0x384], R12 ;  /* 0x0003840c01007387 */ /* 0x004fe80000100800 */
[----:B------:R-:W0:Y:S04]  /*3e30*/  LDS.U8 R10, [R3+0x144] ;  /* 0x00014400030a7984 */ /* 0x000e280000000000 */
        /* <DEDUP_REMOVED lines=8> */
[----:B------:R-:W-:Y:S04]  /*3ec0*/  LDS.U8 R27, [R3+0x124] ;  /* 0x00012400031b7984 */ /* 0x000fe80000000000 */
[----:B0-----:R-:W-:Y:S04]  /*3ed0*/  STL [R1+0x380], R10 ;  /* 0x0003800a01007387 */ /* 0x001fe80000100800 */
        /* <DEDUP_REMOVED lines=44> */
[----:B------:R3:W4:Y:S04]  /*41a0*/  LDS.U8 R49, [R3+0x10e] ;  /* 0x00010e0003317984 */ /* 0x0007280000000000 */
[----:B------:R3:W3:Y:S04]  /*41b0*/  LDS.U8 R50, [R3+0x10d] ;  /* 0x00010d0003327984 */ /* 0x0006e80000000000 */
[----:B------:R0:W3:Y:S04]  /*41c0*/  LDS.U8 R51, [R3+0x10c] ;  /* 0x00010c0003337984 */ /* 0x0000e80000000000 */
[----:B------:R0:W3:Y:S04]  /*41d0*/  LDS.U8 R52, [R3+0x10b] ;  /* 0x00010b0003347984 */ /* 0x0000e80000000000 */
[----:B------:R0:W3:Y:S04]  /*41e0*/  LDS.U8 R53, [R3+0x10a] ;  /* 0x00010a0003357984 */ /* 0x0000e80000000000 */
[----:B------:R0:W3:Y:S04]  /*41f0*/  LDS.U8 R54, [R3+0x109] ;  /* 0x0001090003367984 */ /* 0x0000e80000000000 */
[----:B------:R1:W3:Y:S04]  /*4200*/  LDS.U8 R55, [R3+0x108] ;  /* 0x0001080003377984 */ /* 0x0002e80000000000 */
[----:B0-----:R0:W-:Y:S04]  /*4210*/  STL [R1+0x350], R10 ;  /* 0x0003500a01007387 */ /* 0x0011e80000100800 */
[----:B-1----:R0:W-:Y:S04]  /*4220*/  STL [R1+0x34c], R11 ;  /* 0x00034c0b01007387 */ /* 0x0021e80000100800 */
[----:B--2---:R0:W-:Y:S04]  /*4230*/  STL [R1+0x348], R12 ;  /* 0x0003480c01007387 */ /* 0x0041e80000100800 */
[----:B------:R0:W1:Y:S04]  /*4240*/  LDS.U8 R10, [R3+0x135] ;  /* 0x00013500030a7984 */ /* 0x0000680000000000 */
[----:B------:R0:W2:Y:S04]  /*4250*/  LDS.U8 R11, [R3+0x134] ;  /* 0x00013400030b7984 */ /* 0x0000a80000000000 */
[----:B------:R0:W0:Y:S04]  /*4260*/  LDS.U8 R12, [R3+0x133] ;  /* 0x00013300030c7984 */ /* 0x0000280000000000 */
        /* <DEDUP_REMOVED lines=193> */
[----:B------:R0:W-:Y:S01]  /*4e80*/  STL [R1+0x38c], R250 ;  /* 0x00038cfa01007387 */ /* 0x0001e20000100800 */
[----:B-1234-:R-:W-:Y:S05]  /*4e90*/  @P1 BRA `(.L_x_33) ;  /* 0x00000018008c1947 */ /* 0x01efea0003800000 */
[----:B------:R-:W1:Y:S01]  /*4ea0*/  LDS R4, [R3] ;  /* 0x0000000003047984 */ /* 0x000e620000000800 */
[----:B------:R-:W-:Y:S01]  /*4eb0*/  BSSY.RECONVERGENT B3, `(.L_x_34) ;  /* 0x000008e000037945 */ /* 0x000fe20003800200 */
[----:B-1----:R-:W-:Y:S01]  /*4ec0*/  FSETP.GT.AND P1, PT, R0, R4, PT ;  /* 0x000000040000720b */ /* 0x002fe20003f24000 */
[----:B------:R-:W-:-:S12]  /*4ed0*/  IMAD.MOV.U32 R4, RZ, RZ, R249 ;  /* 0x000000ffff047224 */ /* 0x000fd800078e00f9 */
[----:B------:R-:W-:Y:S05]  /*4ee0*/  @!P1 BRA `(.L_x_35) ;  /* 0x0000000800289947 */ /* 0x000fea0003800000 */
[----:B------:R-:W-:Y:S01]  /*4ef0*/  BSSY.RECONVERGENT B4, `(.L_x_35) ;  /* 0x0000089000047945 */ /* 0x000fe20003800200 */
.L_x_36:
[----:B------:R-:W1:Y:S01]  /*4f00*/  LDS R4, [R3+-0x104] ;  /* 0xfffefc0003047984 */ /* 0x000e620000000800 */
[----:B0-----:R-:W-:Y:S01]  /*4f10*/  VIADD R250, R3, 0xfffffefc ;  /* 0xfffffefc03fa7836 */ /* 0x001fe20000000000 */
[----:B-1----:R-:W-:Y:S02]  /*4f20*/  FSETP.GT.AND P1, PT, R0, R4, PT ;  /* 0x000000040000720b */ /* 0x002fe40003f24000 */
[----:B------:R-:W0:Y:S04]  /*4f30*/  LDS R4, [R3] ;  /* 0x0000000003047984 */ /* 0x000e280000000800 */
[----:B0-----:R-:W-:Y:S04]  /*4f40*/  STS [R3+0x104], R4 ;  /* 0x0001040403007388 */ /* 0x001fe80000000800 */
[----:B------:R-:W0:Y:S04]  /*4f50*/  LDS R4, [R3+0x4] ;  /* 0x0000040003047984 */ /* 0x000e280000000800 */
        /* <DEDUP_REMOVED lines=126> */
[----:B0-----:R0:W-:Y:S02]  /*5740*/  STS [R3+0x204], R4 ;  /* 0x0002040403007388 */ /* 0x0011e40000000800 */
[----:B0-----:R-:W-:-:S02]  /*5750*/  IMAD.MOV.U32 R4, RZ, RZ, R3 ;  /* 0x000000ffff047224 */ /* 0x001fc400078e0003 */
[----:B------:R-:W-:Y:S01]  /*5760*/  IMAD.MOV.U32 R3, RZ, RZ, R250 ;  /* 0x000000ffff037224 */ /* 0x000fe200078e00fa */
[----:B------:R-:W-:Y:S06]  /*5770*/  @P1 BRA `(.L_x_36) ;  /* 0xfffffff400e01947 */ /* 0x000fec000383ffff */
[----:B------:R-:W-:Y:S05]  /*5780*/  BSYNC.RECONVERGENT B4 ;  /* 0x0000000000047941 */ /* 0x000fea0003800200 */
.L_x_35:
[----:B------:R-:W-:Y:S05]  /*5790*/  BSYNC.RECONVERGENT B3 ;  /* 0x0000000000037941 */ /* 0x000fea0003800200 */
.L_x_34:
[----:B------:R1:W-:Y:S04]  /*57a0*/  STS [R4], R0 ;  /* 0x0000000004007388 */ /* 0x0003e80000000800 */
[----:B------:R2:W-:Y:S04]  /*57b0*/  STS.U8 [R4+0x4], R55 ;  /* 0x0000043704007388 */ /* 0x0005e80000000000 */
        /* <DEDUP_REMOVED lines=11> */
[----:B------:R-:W5:Y:S04]  /*5870*/  LDL.LU R252, [R1+0x37c] ;  /* 0x00037c0001fc7983 */ /* 0x000f680000300800 */
[----:B------:R-:W5:Y:S04]  /*5880*/  LDL.LU R251, [R1+0x380] ;  /* 0x0003800001fb7983 */ /* 0x000f680000300800 */
[----:B0-----:R-:W5:Y:S04]  /*5890*/  LDL.LU R250, [R1+0x384] ;  /* 0x0003840001fa7983 */ /* 0x001f680000300800 */
[----:B------:R-:W5:Y:S04]  /*58a0*/  LDL.LU R3, [R1+0x388] ;  /* 0x0003880001037983 */ /* 0x000f680000300800 */
[----:B-1----:R-:W5:Y:S04]  /*58b0*/  LDL.LU R0, [R1+0x378] ;  /* 0x0003780001007983 */ /* 0x002f680000300800 */
[----:B--2---:R-:W2:Y:S04]  /*58c0*/  LDL.LU R55, [R1+0x374] ;  /* 0x0003740001377983 */ /* 0x004ea80000300800 */
[----:B---3--:R-:W3:Y:S04]  /*58d0*/  LDL.LU R54, [R1+0x370] ;  /* 0x0003700001367983 */ /* 0x008ee80000300800 */
[----:B----4-:R-:W4:Y:S04]  /*58e0*/  LDL.LU R53, [R1+0x36c] ;  /* 0x00036c0001357983 */ /* 0x010f280000300800 */
[----:B-----5:R-:W5:Y:S04]  /*58f0*/  LDL.LU R52, [R1+0x368] ;  /* 0x0003680001347983 */ /* 0x020f680000300800 */
[----:B------:R-:W5:Y:S04]  /*5900*/  LDL.LU R51, [R1+0x364] ;  /* 0x0003640001337983 */ /* 0x000f680000300800 */
[----:B------:R-:W5:Y:S04]  /*5910*/  LDL.LU R50, [R1+0x360] ;  /* 0x0003600001327983 */ /* 0x000f680000300800 */
[----:B------:R-:W5:Y:S04]  /*5920*/  LDL.LU R49, [R1+0x35c] ;  /* 0x00035c0001317983 */ /* 0x000f680000300800 */
[----:B------:R-:W5:Y:S04]  /*5930*/  LDL.LU R48, [R1+0x358] ;  /* 0x0003580001307983 */ /* 0x000f680000300800 */
[----:B------:R-:W5:Y:S04]  /*5940*/  LDL.LU R47, [R1+0x354] ;  /* 0x00035400012f7983 */ /* 0x000f680000300800 */
[----:B------:R-:W5:Y:S04]  /*5950*/  LDL.LU R46, [R1+0x350] ;  /* 0x00035000012e7983 */ /* 0x000f680000300800 */
[----:B------:R-:W5:Y:S04]  /*5960*/  LDL.LU R45, [R1+0x34c] ;  /* 0x00034c00012d7983 */ /* 0x000f680000300800 */
[----:B------:R-:W5:Y:S04]  /*5970*/  LDL.LU R44, [R1+0x348] ;  /* 0x00034800012c7983 */ /* 0x000f680000300800 */
        /* <DEDUP_REMOVED lines=63> */
[----:B--2---:R0:W-:Y:S04]  /*5d70*/  STS.U8 [R4+0x3d], R55 ;  /* 0x00003d3704007388 */ /* 0x0041e80000000000 */
[----:B---3--:R0:W-:Y:S04]  /*5d80*/  STS.U8 [R4+0x3c], R54 ;  /* 0x00003c3604007388 */ /* 0x0081e80000000000 */
[----:B----4-:R0:W-:Y:S04]  /*5d90*/  STS.U8 [R4+0x3b], R53 ;  /* 0x00003b3504007388 */ /* 0x0101e80000000000 */
[----:B-----5:R0:W-:Y:S04]  /*5da0*/  STS.U8 [R4+0x3a], R52 ;  /* 0x00003a3404007388 */ /* 0x0201e80000000000 */
        /* <DEDUP_REMOVED lines=176> */
[----:B------:R0:W-:Y:S01]  /*68b0*/  STS.U8 [R4+0x103], R248 ;  /* 0x000103f804007388 */ /* 0x0001e20000000000 */
[----:B------:R-:W-:Y:S05]  /*68c0*/  BRA `(.L_x_37) ;  /* 0x0000004c00007947 */ /* 0x000fea0003800000 */
.L_x_33:
[----:B------:R1:W5:Y:S01]  /*68d0*/  LDL R252, [R1+0x38c] ;  /* 0x00038c0001fc7983 */ /* 0x0003620000100800 */
[----:B0-----:R-:W-:Y:S01]  /*68e0*/  LOP3.LUT R250, R5, 0x3, RZ, 0xc0, !PT ;  /* 0x0000000305fa7812 */ /* 0x001fe200078ec0ff */
[----:B------:R-:W-:-:S03]  /*68f0*/  IMAD.MOV.U32 R251, RZ, RZ, R6 ;  /* 0x000000fffffb7224 */ /* 0x000fc600078e0006 */
[----:B------:R-:W-:Y:S01]  /*6900*/  ISETP.NE.AND P1, PT, R250, 0x3, PT ;  /* 0x00000003fa00780c */ /* 0x000fe20003f25270 */
[----:B------:R-:W-:Y:S01]  /*6910*/  BSSY.RECONVERGENT B3, `(.L_x_38) ;  /* 0x0000198000037945 */ /* 0x000fe20003800200 */
[----:B------:R-:W-:-:S11]  /*6920*/  VIADD R250, R3, 0x208 ;  /* 0x0000020803fa7836 */ /* 0x000fd60000000000 */
[----:B-1----:R-:W-:Y:S05]  /*6930*/  @!P1 BRA `(.L_x_39) ;  /* 0x0000001800549947 */ /* 0x002fea0003800000 */
[----:B------:R-:W0:Y:S01]  /*6940*/  LDS R250, [R4] ;  /* 0x0000000004fa7984 */ /* 0x000e220000000800 */
[----:B-----5:R-:W-:Y:S01]  /*6950*/  LOP3.LUT R252, R5, 0x3, RZ, 0xc0, !PT ;  /* 0x0000000305fc7812 */ /* 0x020fe200078ec0ff */
[----:B------:R-:W-:-:S03]  /*6960*/  VIADD R251, R6, 0xfffffefc ;  /* 0xfffffefc06fb7836 */ /* 0x000fc60000000000 */
[----:B------:R-:W-:Y:S01]  /*6970*/  ISETP.NE.AND P1, PT, R252, RZ, PT ;  /* 0x000000fffc00720c */ /* 0x000fe20003f25270 */
[----:B------:R-:W-:Y:S01]  /*6980*/  IMAD.MOV.U32 R252, RZ, RZ, R4 ;  /* 0x000000fffffc7224 */ /* 0x000fe200078e0004 */
        /* <DEDUP_REMOVED lines=129> */
[----:B0-----:R-:W-:Y:S01]  /*71a0*/  IMAD.MOV.U32 R250, RZ, RZ, R249 ;  /* 0x000000fffffa7224 */ /* 0x001fe200078e00f9 */
[----:B------:R-:W-:Y:S06]  /*71b0*/  @!P1 BRA `(.L_x_39) ;  /* 0x0000001000349947 */ /* 0x000fec0003800000 */
[----:B------:R-:W0:Y:S01]  /*71c0*/  LDS R250, [R4+-0x104] ;  /* 0xfffefc0004fa7984 */ /* 0x000e220000000800 */
[----:B------:R-:W-:Y:S01]  /*71d0*/  LOP3.LUT R252, R5, 0x3, RZ, 0xc0, !PT ;  /* 0x0000000305fc7812 */ /* 0x000fe200078ec0ff */
[----:B------:R-:W-:-:S03]  /*71e0*/  VIADD R251, R6, 0xfffffdf8 ;  /* 0xfffffdf806fb7836 */ /* 0x000fc60000000000 */
[----:B------:R-:W-:Y:S01]  /*71f0*/  ISETP.NE.AND P1, PT, R252, 0x1, PT ;  /* 0x00000001fc00780c */ /* 0x000fe20003f25270 */
[----:B------:R-:W-:Y:S01]  /*7200*/  VIADD R252, R4, 0xfffffefc ;  /* 0xfffffefc04fc7836 */ /* 0x000fe20000000000 */
[----:B0-----:R-:W-:Y:S04]  /*7210*/  STS [R4], R250 ;  /* 0x000000fa04007388 */ /* 0x001fe80000000800 */
[----:B------:R-:W0:Y:S04]  /*7220*/  LDS R250, [R4+-0x100] ;  /* 0xffff000004fa7984 */ /* 0x000e280000000800 */
[----:B0-----:R-:W-:Y:S04]  /*7230*/  STS [R4+0x4], R250 ;  /* 0x000004fa04007388 */ /* 0x001fe80000000800 */
        /* <DEDUP_REMOVED lines=125> */
[----:B0-----:R0:W-:Y:S02]  /*7a10*/  STS [R4+0x100], R250 ;  /* 0x000100fa04007388 */ /* 0x0011e40000000800 */
[----:B0-----:R-:W-:Y:S01]  /*7a20*/  IMAD.MOV.U32 R250, RZ, RZ, R3 ;  /* 0x000000fffffa7224 */ /* 0x001fe200078e0003 */
[----:B------:R-:W-:Y:S06]  /*7a30*/  @!P1 BRA `(.L_x_39) ;  /* 0x0000000800149947 */ /* 0x000fec0003800000 */
[----:B------:R-:W0:Y:S01]  /*7a40*/  LDS R250, [R4+-0x108] ;  /* 0xfffef80004fa7984 */ /* 0x000e220000000800 */
[----:B------:R-:W-:Y:S02]  /*7a50*/  VIADD R252, R4, 0xfffffdf8 ;  /* 0xfffffdf804fc7836 */ /* 0x000fe40000000000 */
[----:B------:R-:W-:Y:S01]  /*7a60*/  VIADD R251, R6, 0xfffffcf4 ;  /* 0xfffffcf406fb7836 */ /* 0x000fe20000000000 */
[----:B0-----:R-:W-:Y:S04]  /*7a70*/  STS [R4+-0x4], R250 ;  /* 0xfffffcfa04007388 */ /* 0x001fe80000000800 */
[----:B------:R-:W0:Y:S04]  /*7a80*/  LDS R250, [R4+-0x208] ;  /* 0xfffdf80004fa7984 */ /* 0x000e280000000800 */
        /* <DEDUP_REMOVED lines=126> */
[----:B0-----:R0:W-:Y:S02]  /*8270*/  STS [R4+-0x8], R250 ;  /* 0xfffff8fa04007388 */ /* 0x0011e40000000800 */
[----:B0-----:R-:W-:-:S07]  /*8280*/  VIADD R250, R3, 0xfffffefc ;  /* 0xfffffefc03fa7836 */ /* 0x001fce0000000000 */
.L_x_39:
[----:B------:R-:W-:Y:S05]  /*8290*/  BSYNC.RECONVERGENT B3 ;  /* 0x0000000000037941 */ /* 0x000fea0003800200 */
.L_x_38:
[----:B------:R-:W-:Y:S01]  /*82a0*/  ISETP.GE.U32.AND P1, PT, R5, 0x3, PT ;  /* 0x000000030500780c */ /* 0x000fe20003f26070 */
[----:B------:R-:W-:-:S12]  /*82b0*/  BSSY.RECONVERGENT B3, `(.L_x_40) ;  /* 0x000020f000037945 */ /* 0x000fd80003800200 */
[----:B------:R-:W-:Y:S05]  /*82c0*/  @!P1 BRA `(.L_x_41) ;  /* 0x0000002000349947 */ /* 0x000fea0003800000 */
.L_x_42:
[----:B-----5:R-:W0:Y:S01]  /*82d0*/  LDS R3, [R252+-0x104] ;  /* 0xfffefc00fc037984 */ /* 0x020e220000000800 */
[----:B------:R-:W-:-:S05]  /*82e0*/  VIADD R251, R251, 0xfffffbf0 ;  /* 0xfffffbf0fbfb7836 */ /* 0x000fca0000000000 */
[----:B------:R-:W-:Y:S01]  /*82f0*/  ISETP.NE.AND P1, PT, R7, R251, PT ;  /* 0x000000fb0700720c */ /* 0x000fe20003f25270 */
        /* <DEDUP_REMOVED lines=517> */
[----:B------:R0:W1:Y:S02]  /*a350*/  LDS R3, [R252+-0x310] ;  /* 0xfffcf000fc037984 */ /* 0x0000640000000800 */
[----:B0-----:R-:W-:-:S02]  /*a360*/  VIADD R252, R252, 0xfffffbf0 ;  /* 0xfffffbf0fcfc7836 */ /* 0x001fc40000000000 */
[----:B-1----:R0:W-:Y:S02]  /*a370*/  STS [R250+-0x310], R3 ;  /* 0xfffcf003fa007388 */ /* 0x0021e40000000800 */
[----:B0-----:R-:W-:Y:S01]  /*a380*/  VIADD R250, R250, 0xfffffbf0 ;  /* 0xfffffbf0fafa7836 */ /* 0x001fe20000000000 */
[----:B------:R-:W-:Y:S06]  /*a390*/  @P1 BRA `(.L_x_42) ;  /* 0xffffffdc00cc1947 */ /* 0x000fec000383ffff */
.L_x_41:
[----:B------:R-:W-:Y:S05]  /*a3a0*/  BSYNC.RECONVERGENT B3 ;  /* 0x0000000000037941 */ /* 0x000fea0003800200 */
.L_x_40:
        /* <DEDUP_REMOVED lines=12> */
[----:B------:R-:W4:Y:S04]  /*a470*/  LDL.LU R250, [R1+0x378] ;  /* 0x0003780001fa7983 */ /* 0x000f280000300800 */
[----:B------:R-:W4:Y:S04]  /*a480*/  LDL.LU R251, [R1+0x37c] ;  /* 0x00037c0001fb7983 */ /* 0x000f280000300800 */
[----:B-----5:R-:W4:Y:S04]  /*a490*/  LDL.LU R252, [R1+0x380] ;  /* 0x0003800001fc7983 */ /* 0x020f280000300800 */
[----:B------:R-:W4:Y:S04]  /*a4a0*/  LDL.LU R4, [R1+0x384] ;  /* 0x0003840001047983 */ /* 0x000f280000300800 */
[----:B------:R-:W4:Y:S04]  /*a4b0*/  LDL.LU R3, [R1+0x388] ;  /* 0x0003880001037983 */ /* 0x000f280000300800 */
[----:B0-----:R-:W4:Y:S04]  /*a4c0*/  LDL.LU R0, [R1+0x374] ;  /* 0x0003740001007983 */ /* 0x001f280000300800 */
[----:B-1----:R-:W4:Y:S04]  /*a4d0*/  LDL.LU R55, [R1+0x370] ;  /* 0x0003700001377983 */ /* 0x002f280000300800 */
[----:B--2---:R-:W2:Y:S04]  /*a4e0*/  LDL.LU R54, [R1+0x36c] ;  /* 0x00036c0001367983 */ /* 0x004ea80000300800 */
[----:B---3--:R-:W3:Y:S04]  /*a4f0*/  LDL.LU R53, [R1+0x368] ;  /* 0x0003680001357983 */ /* 0x008ee80000300800 */
[----:B----4-:R-:W4:Y:S04]  /*a500*/  LDL.LU R52, [R1+0x364] ;  /* 0x0003640001347983 */ /* 0x010f280000300800 */
[----:B------:R-:W4:Y:S04]  /*a510*/  LDL.LU R51, [R1+0x360] ;  /* 0x0003600001337983 */ /* 0x000f280000300800 */
[----:B------:R-:W4:Y:S04]  /*a520*/  LDL.LU R50, [R1+0x35c] ;  /* 0x00035c0001327983 */ /* 0x000f280000300800 */
[----:B------:R-:W4:Y:S04]  /*a530*/  LDL.LU R49, [R1+0x358] ;  /* 0x0003580001317983 */ /* 0x000f280000300800 */
[----:B------:R-:W4:Y:S04]  /*a540*/  LDL.LU R48, [R1+0x354] ;  /* 0x0003540001307983 */ /* 0x000f280000300800 */
[----:B------:R-:W4:Y:S04]  /*a550*/  LDL.LU R47, [R1+0x350] ;  /* 0x00035000012f7983 */ /* 0x000f280000300800 */
[----:B------:R-:W4:Y:S04]  /*a560*/  LDL.LU R46, [R1+0x34c] ;  /* 0x00034c00012e7983 */ /* 0x000f280000300800 */
[----:B------:R-:W4:Y:S04]  /*a570*/  LDL.LU R45, [R1+0x348] ;  /* 0x00034800012d7983 */ /* 0x000f280000300800 */
        /* <DEDUP_REMOVED lines=244> */
[----:B------:R1:W-:Y:S02]  /*b4c0*/  STS.U8 [R8+0x103], R248 ;  /* 0x000103f808007388 */ /* 0x0003e40000000000 */
.L_x_37:
[----:B------:R-:W-:Y:S05]  /*b4d0*/  BSYNC.RECONVERGENT B2 ;  /* 0x0000000000027941 */ /* 0x000fea0003800200 */
.L_x_32:
[----:B01----:R0:W5:Y:S01]  /*b4e0*/  LDL.LU R4, [R1+0x38c] ;  /* 0x00038c0001047983 */ /* 0x0031620000300800 */
[----:B------:R-:W-:Y:S02]  /*b4f0*/  VIADD R0, R7, 0x2080 ;  /* 0x0000208007007836 */ /* 0x000fe40000000000 */
[----:B------:R-:W-:Y:S02]  /*b500*/  VIADD R6, R6, 0x104 ;  /* 0x0000010406067836 */ /* 0x000fe40000000000 */
[----:B------:R-:W-:Y:S01]  /*b510*/  VIADD R5, R5, 0x1 ;  /* 0x0000000105057836 */ /* 0x000fe20000000000 */
[----:B------:R-:W-:-:S04]  /*b520*/  VIMNMX.U32 R3, PT, PT, R9, R0, PT ;  /* 0x0000000009037248 */ /* 0x000fc80003fe0000 */
[----:B------:R-:W-:Y:S01]  /*b530*/  ISETP.NE.AND P1, PT, R6, R3, PT ;  /* 0x000000030600720c */ /* 0x000fe20003f25270 */
[----:B------:R-:W-:-:S12]  /*b540*/  IMAD.MOV.U32 R3, RZ, RZ, R249 ;  /* 0x000000ffff037224 */ /* 0x000fd800078e00f9 */
[----:B0-----:R-:W-:Y:S05]  /*b550*/  @P1 BRA `(.L_x_43) ;  /* 0xffffff8400ec1947 */ /* 0x001fea000383ffff */
.L_x_31:
[----:B------:R-:W-:Y:S05]  /*b560*/  BSYNC.RECONVERGENT B1 ;  /* 0x0000000000017941 */ /* 0x000fea0003800200 */
.L_x_30:
[----:B------:R-:W-:Y:S01]  /*b570*/  VIADD R8, R8, 0x2080 ;  /* 0x0000208008087836 */ /* 0x000fe20000000000 */
[----:B------:R-:W-:Y:S06]  /*b580*/  @!P0 BRA `(.L_x_44) ;  /* 0xffffff8400ac8947 */ /* 0x000fec000383ffff */
[----:B------:R-:W-:Y:S05]  /*b590*/  BSYNC.RECONVERGENT B0 ;  /* 0x0000000000007941 */ /* 0x000fea0003800200 */
.L_x_29:
[----:B------:R-:W2:Y:S01]  /*b5a0*/  LDCU UR4, c[0x0][0x380] ;  /* 0x00007000ff0477ac */ /* 0x000ea20008000800 */
[----:B------:R-:W-:Y:S04]  /*b5b0*/  BSSY.RECONVERGENT B6, `(.L_x_45) ;  /* 0x00023de000067945 */ /* 0x000fe80003800200 */
[----:B------:R-:W-:Y:S01]  /*b5c0*/  BSSY.RELIABLE B3, `(.L_x_46) ;  /* 0x00023d6000037945 */ /* 0x000fe20003800100 */
[----:B--2---:R-:W-:-:S05]  /*b5d0*/  IMAD.U32 R0, RZ, RZ, UR4 ;  /* 0x00000004ff007e24 */ /* 0x004fca000f8e00ff */
[----:B------:R-:W-:-:S13]  /*b5e0*/  ISETP.GE.AND P0, PT, R0, 0x21, PT ;  /* 0x000000210000780c */ /* 0x000fda0003f06270 */
[----:B------:R-:W-:Y:S05]  /*b5f0*/  @!P0 BRA `(.L_x_47) ;  /* 0x0000023c003c8947 */ /* 0x000fea0003800000 */
[----:B------:R-:W2:Y:S04]  /*b600*/  LDL R3, [R1+0x39c] ;  /* 0x00039c0001037983 */ /* 0x000ea80000100800 */
[----:B-1---5:R-:W3:Y:S04]  /*b610*/  LDL R4, [R1+0x398] ;  /* 0x0003980001047983 */ /* 0x022ee80000100800 */
[----:B------:R-:W4:Y:S01]  /*b620*/  LDL R5, [R1+0x390] ;  /* 0x0003900001057983 */ /* 0x000f220000100800 */
[----:B------:R-:W-:Y:S01]  /*b630*/  BSSY.RECONVERGENT B2, `(.L_x_48) ;  /* 0x00013cd000027945 */ /* 0x000fe20003800200 */
[----:B------:R-:W-:Y:S01]  /*b640*/  PLOP3.LUT P0, PT, PT, PT, PT, 0x8, 0x80 ;  /* 0x000000000080781c */ /* 0x000fe20003f0e170 */
[----:B0-----:R-:W-:-:S02]  /*b650*/  IMAD.MOV.U32 R6, RZ, RZ, RZ ;  /* 0x000000ffff067224 */ /* 0x001fc400078e00ff */
[----:B--2---:R-:W-:Y:S02]  /*b660*/  IMAD.MOV.U32 R2, RZ, RZ, R3 ;  /* 0x000000ffff027224 */ /* 0x004fe400078e0003 */
[----:B---3--:R-:W-:Y:S02]  /*b670*/  IMAD.MOV.U32 R3, RZ, RZ, R4 ;  /* 0x000000ffff037224 */ /* 0x008fe400078e0004 */
[----:B----4-:R-:W-:Y:S02]  /*b680*/  IMAD R7, R5, 0x104, RZ ;  /* 0x0000010405077824 */ /* 0x010fe400078e02ff */
[----:B------:R-:W-:-:S04]  /*b690*/  IMAD.WIDE.U32 R4, R0, 0x104, R2 ;  /* 0x0000010400047825 */ /* 0x000fc800078e0002 */
[----:B------:R-:W-:Y:S02]  /*b6a0*/  IMAD.MOV.U32 R3, RZ, RZ, 0x20 ;  /* 0x00000020ff037424 */ /* 0x000fe400078e00ff */
[----:B------:R-:W-:-:S07]  /*b6b0*/  IMAD.IADD R7, R7, 0x1, R5 ;  /* 0x0000000107077824 */ /* 0x000fce00078e0205 */
.L_x_91:
[----:B------:R-:W-:Y:S01]  /*b6c0*/  BSSY.RECONVERGENT B1, `(.L_x_49) ;  /* 0x00013ba000017945 */ /* 0x000fe20003800200 */
[----:B------:R-:W-:-:S03]  /*b6d0*/  PLOP3.LUT P1, PT, P0, PT, PT, 0x80, 0x8 ;  /* 0x000000000008781c */ /* 0x000fc6000072f070 */
[----:B------:R-:W-:Y:S10]  /*b6e0*/  @P0 BRA `(.L_x_50) ;  /* 0x0000011000d80947 */ /* 0x000ff40003800000 */
[----:B------:R0:W5:Y:S01]  /*b6f0*/  LDL R17, [R1+0x39c] ;  /* 0x00039c0001117983 */ /* 0x0001620000100800 */
[----:B------:R-:W1:Y:S01]  /*b700*/  S2UR UR5, SR_CgaCtaId ;  /* 0x00000000000579c3 */ /* 0x000e620000008800 */
[----:B------:R-:W-:Y:S01]  /*b710*/  UMOV UR4, 0x400 ;  /* 0x0000040000047882 */ /* 0x000fe20000000000 */
[----:B------:R-:W-:Y:S01]  /*b720*/  IMAD R19, R6, 0x208, RZ ;  /* 0x0000020806137824 */ /* 0x000fe200078e02ff */
[----:B------:R0:W5:Y:S01]  /*b730*/  LDL R0, [R1+0x398] ;  /* 0x0003980001007983 */ /* 0x0001620000100800 */
[----:B------:R-:W-:Y:S01]  /*b740*/  UIADD3 UR4, UPT, UPT, UR4, 0x10, URZ ;  /* 0x0000001004047890 */ /* 0x000fe2000fffe0ff */
[----:B------:R-:W2:Y:S01]  /*b750*/  S2R R11, SR_SWINHI ;  /* 0x00000000000b7919 */ /* 0x000ea20000002f00 */
[----:B------:R-:W-:Y:S02]  /*b760*/  BSSY.RECONVERGENT B0, `(.L_x_51) ;  /* 0x000112d000007945 */ /* 0x000fe40003800200 */
[----:B-1----:R-:W-:-:S06]  /*b770*/  ULEA UR4, UR5, UR4, 0x18 ;  /* 0x0000000405047291 */ /* 0x002fcc000f8ec0ff */
[----:B------:R-:W-:-:S04]  /*b780*/  IMAD.U32 R2, RZ, RZ, UR4 ;  /* 0x00000004ff027e24 */ /* 0x000fc8000f8e00ff */
[----:B------:R-:W-:Y:S01]  /*b790*/  IMAD.MOV.U32 R8, RZ, RZ, R2 ;  /* 0x000000ffff087224 */ /* 0x000fe200078e0002 */
[----:B------:R-:W-:Y:S02]  /*b7a0*/  MOV R12, R2 ;  /* 0x00000002000c7202 */ /* 0x000fe40000000f00 */
[----:B--2---:R-:W-:Y:S01]  /*b7b0*/  MOV R13, R11 ;  /* 0x0000000b000d7202 */ /* 0x004fe20000000f00 */
[----:B------:R-:W-:-:S04]  /*b7c0*/  IMAD.WIDE.U32 R10, R3, 0x208, RZ ;  /* 0x00000208030a7825 */ /* 0x000fc800078e00ff */
[----:B------:R-:W-:Y:S02]  /*b7d0*/  IMAD.MOV.U32 R43, RZ, RZ, R12 ;  /* 0x000000ffff2b7224 */ /* 0x000fe400078e000c */
[----:B------:R-:W-:Y:S02]  /*b7e0*/  IMAD.MOV.U32 R32, RZ, RZ, R13 ;  /* 0x000000ffff207224 */ /* 0x000fe400078e000d */
[----:B0-----:R-:W-:-:S07]  /*b7f0*/  IMAD.IADD R19, R11, 0x1, R19 ;  /* 0x000000010b137824 */ /* 0x001fce00078e0213 */
.L_x_76:
[----:B------:R-:W2:Y:S01]  /*b800*/  LDL R16, [R1+0x390] ;  /* 0x0003900001107983 */ /* 0x000ea20000100800 */
[----:B------:R-:W0:Y:S01]  /*b810*/  LDC R15, c[0x0][0x380] ;  /* 0x0000e000ff0f7b82 */ /* 0x000e220000000800 */
[----:B------:R-:W-:Y:S01]  /*b820*/  IMAD R14, R3, 0x104, R8 ;  /* 0x00000104030e7824 */ /* 0x000fe200078e0208 */
[----:B------:R-:W-:Y:S01]  /*b830*/  BSSY.RECONVERGENT B4, `(.L_x_52) ;  /* 0x000013e000047945 */ /* 0x000fe20003800200 */
[----:B------:R-:W1:Y:S01]  /*b840*/  S2R R13, SR_SWINHI ;  /* 0x00000000000d7919 */ /* 0x000e620000002f00 */
[----:B------:R-:W-:Y:S02]  /*b850*/  IMAD.MOV.U32 R12, RZ, RZ, R43 ;  /* 0x000000ffff0c7224 */ /* 0x000fe400078e002b */
[----:B------:R-:W-:Y:S01]  /*b860*/  VIMNMX.U32 R45, PT, PT, R9, R14, PT ;  /* 0x0000000e092d7248 */ /* 0x000fe20003fe0000 */
[----:B------:R-:W-:Y:S01]  /*b870*/  IMAD R27, R6, 0x104, RZ ;  /* 0x00000104061b7824 */ /* 0x000fe200078e02ff */
[----:B------:R-:W-:Y:S01]  /*b880*/  ISETP.GE.U32.AND P2, PT, R14, R9, PT ;  /* 0x000000090e00720c */ /* 0x000fe20003f46070 */
[----:B-----5:R-:W-:Y:S01]  /*b890*/  IMAD.MOV.U32 R26, RZ, RZ, R17 ;  /* 0x000000ffff1a7224 */ /* 0x020fe200078e0011 */
[----:B------:R-:W-:-:S02]  /*b8a0*/  MOV R22, R2 ;  /* 0x0000000200167202 */ /* 0x000fc40000000f00 */
[----:B-1----:R-:W-:Y:S01]  /*b8b0*/  MOV R23, R13 ;  /* 0x0000000d00177202 */ /* 0x002fe20000000f00 */
[----:B------:R-:W-:Y:S02]  /*b8c0*/  IMAD.MOV.U32 R13, RZ, RZ, R32 ;  /* 0x000000ffff0d7224 */ /* 0x000fe400078e0020 */
[----:B0-----:R-:W-:-:S04]  /*b8d0*/  IMAD.WIDE.U32 R22, R15, 0x104, R22 ;  /* 0x000001040f167825 */ /* 0x001fc800078e0016 */
[----:B------:R-:W-:-:S04]  /*b8e0*/  IMAD.WIDE.U32 R12, R3, 0x104, R12 ;  /* 0x00000104030c7825 */ /* 0x000fc800078e000c */
[----:B------:R-:W-:Y:S01]  /*b8f0*/  IMAD.IADD R21, R13, 0x1, R27 ;  /* 0x000000010d157824 */ /* 0x000fe200078e021b */
[----:B------:R-:W-:Y:S01]  /*b900*/  SEL R14, R12, R22, !P2 ;  /* 0x000000160c0e7207 */ /* 0x000fe20005000000 */
[----:B--2---:R-:W-:Y:S02]  /*b910*/  IMAD R15, R16, 0x104, RZ ;  /* 0x00000104100f7824 */ /* 0x004fe400078e02ff */
[----:B------:R-:W-:Y:S02]  /*b920*/  IMAD R16, R3, 0x104, R45 ;  /* 0x0000010403107824 */ /* 0x000fe400078e022d */
[----:B------:R-:W-:-:S03]  /*b930*/  IMAD.IADD R18, R15, 0x1, R23 ;  /* 0x000000010f127824 */ /* 0x000fc600078e0217 */
[----:B------:R-:W-:Y:S02]  /*b940*/  VIMNMX.U32 R34, PT, PT, R9, R16, PT ;  /* 0x0000001009227248 */ /* 0x000fe40003fe0000 */
[----:B------:R-:W-:Y:S02]  /*b950*/  SEL R15, R21, R18, !P2 ;  /* 0x00000012150f7207 */ /* 0x000fe40005000000 */
[----:B------:R-:W-:Y:S02]  /*b960*/  ISETP.NE.AND P2, PT, R45, R34, PT ;  /* 0x000000222d00720c */ /* 0x000fe40003f45270 */
[----:B------:R-:W-:Y:S01]  /*b970*/  ISETP.GE.U32.AND P3, PT, R16, R9, PT ;  /* 0x000000091000720c */ /* 0x000fe20003f66070 */
[----:B------:R-:W-:Y:S01]  /*b980*/  IMAD.WIDE.U32 R24, R3, 0x104, R14 ;  /* 0x0000010403187825 */ /* 0x000fe200078e000e */
[----:B------:R-:W-:-:S03]  /*b990*/  ISETP.EQ.OR P2, PT, R8, R45, !P2 ;  /* 0x0000002d0800720c */ /* 0x000fc60005742670 */
[----:B------:R-:W-:Y:S01]  /*b9a0*/  IMAD.MOV.U32 R16, RZ, RZ, R45 ;  /* 0x000000ffff107224 */ /* 0x000fe200078e002d */
[----:B------:R-:W-:Y:S01]  /*b9b0*/  SEL R20, R24, R22, !P3 ;  /* 0x0000001618147207 */ /* 0x000fe20005800000 */
[----:B------:R-:W-:Y:S02]  /*b9c0*/  IMAD.MOV.U32 R24, RZ, RZ, R8 ;  /* 0x000000ffff187224 */ /* 0x000fe400078e0008 */
[----:B------:R-:W-:Y:S02]  /*b9d0*/  IMAD.MOV.U32 R22, RZ, RZ, R14 ;  /* 0x000000ffff167224 */ /* 0x000fe400078e000e */
[----:B------:R-:W-:Y:S02]  /*b9e0*/  IMAD.MOV.U32 R23, RZ, RZ, R15 ;  /* 0x000000ffff177224 */ /* 0x000fe400078e000f */
[----:B------:R-:W-:Y:S02]  /*b9f0*/  @!P3 IMAD.IADD R18, R27, 0x1, R25 ;  /* 0x000000011b12b824 */ /* 0x000fe400078e0219 */
[----:B------:R-:W-:Y:S01]  /*ba00*/  IMAD.MOV.U32 R27, RZ, RZ, R0 ;  /* 0x000000ffff1b7224 */ /* 0x000fe200078e0000 */
[----:B------:R-:W-:Y:S06]  /*ba10*/  @P2 BRA `(.L_x_53) ;  /* 0x00000010007c2947 */ /* 0x000fec0003800000 */
[----:B------:R-:W-:Y:S02]  /*ba20*/  IMAD.MOV.U32 R22, RZ, RZ, R14 ;  /* 0x000000ffff167224 */ /* 0x000fe400078e000e */
[----:B------:R-:W-:Y:S02]  /*ba30*/  IMAD.MOV.U32 R23, RZ, RZ, R15 ;  /* 0x000000ffff177224 */ /* 0x000fe400078e000f */
[--C-:B------:R-:W-:Y:S02]  /*ba40*/  IMAD.MOV.U32 R25, RZ, RZ, R45.reuse ;  /* 0x000000ffff197224 */ /* 0x100fe400078e002d */
[----:B------:R-:W-:Y:S02]  /*ba50*/  IMAD.MOV.U32 R16, RZ, RZ, R45 ;  /* 0x000000ffff107224 */ /* 0x000fe400078e002d */
[--C-:B------:R-:W-:Y:S02]  /*ba60*/  IMAD.MOV.U32 R28, RZ, RZ, R8.reuse ;  /* 0x000000ffff1c7224 */ /* 0x100fe400078e0008 */
[----:B------:R-:W-:-:S02]  /*ba70*/  IMAD.MOV.U32 R24, RZ, RZ, R8 ;  /* 0x000000ffff187224 */ /* 0x000fc400078e0008 */
[----:B------:R-:W-:Y:S02]  /*ba80*/  IMAD.MOV.U32 R26, RZ, RZ, R17 ;  /* 0x000000ffff1a7224 */ /* 0x000fe400078e0011 */
[----:B------:R-:W-:-:S07]  /*ba90*/  IMAD.MOV.U32 R27, RZ, RZ, R0 ;  /* 0x000000ffff1b7224 */ /* 0x000fce00078e0000 */
.L_x_57:
[----:B------:R-:W-:Y:S01]  /*baa0*/  LDS R29, [R16] ;  /* 0x00000000101d7984 */ /* 0x000fe20000000800 */
[----:B------:R-:W-:Y:S03]  /*bab0*/  BSSY.RECONVERGENT B5, `(.L_x_54) ;  /* 0x0000110000057945 */ /* 0x000fe60003800200 */
[----:B------:R-:W0:Y:S02]  /*bac0*/  LDS R30, [R24] ;  /* 0x00000000181e7984 */ /* 0x000e240000000800 */
[----:B0-----:R-:W-:-:S13]  /*bad0*/  FSETP.GT.AND P2, PT, R29, R30, PT ;  /* 0x0000001e1d00720b */ /* 0x001fda0003f44000 */
[----:B------:R-:W-:Y:S05]  /*bae0*/  @!P2 BRA `(.L_x_55) ;  /* 0x000000080018a947 */ /* 0x000fea0003800000 */
[----:B------:R-:W-:Y:S01]  /*baf0*/  ST.E desc[UR36][R26.64], R29 ;  /* 0x0000001d1a007985 */ /* 0x000fe2000c101924 */
[----:B------:R-:W-:Y:S01]  /*bb00*/  IADD3 R22, P2, PT, R22, 0x104, RZ ;  /* 0x0000010416167810 */ /* 0x000fe20007f5e0ff */
[----:B------:R-:W-:Y:S02]  /*bb10*/  VIADD R25, R25, 0x104 ;  /* 0x0000010419197836 */ /* 0x000fe40000000000 */
[----:B------:R-:W0:Y:S02]  /*bb20*/  LDS R31, [R16+0x4] ;  /* 0x00000400101f7984 */ /* 0x000e240000000800 */
[----:B------:R-:W-:Y:S02]  /*bb30*/  IMAD.X R23, RZ, RZ, R23, P2 ;  /* 0x000000ffff177224 */ /* 0x000fe400010e0617 */
[----:B0-----:R-:W-:Y:S04]  /*bb40*/  ST.E desc[UR36][R26.64+0x4], R31 ;  /* 0x0000041f1a007985 */ /* 0x001fe8000c101924 */
[----:B------:R-:W0:Y:S04]  /*bb50*/  LDS R33, [R16+0x8] ;  /* 0x0000080010217984 */ /* 0x000e280000000800 */
        /* <DEDUP_REMOVED lines=123> */
[----:B------:R0:W1:Y:S02]  /*c310*/  LDS R29, [R16+0x100] ;  /* 0x00010000101d7984 */ /* 0x0000640000000800 */
[----:B0-----:R-:W-:-:S02]  /*c320*/  VIADD R16, R16, 0x104 ;  /* 0x0000010410107836 */ /* 0x001fc40000000000 */
[----:B-1----:R0:W-:Y:S01]  /*c330*/  ST.E desc[UR36][R26.64+0x100], R29 ;  /* 0x0001001d1a007985 */ /* 0x0021e2000c101924 */
[----:B------:R-:W-:Y:S05]  /*c340*/  BRA `(.L_x_56) ;  /* 0x0000000800187947 */ /* 0x000fea0003800000 */
.L_x_55:
[----:B------:R-:W0:Y:S01]  /*c350*/  LDS R29, [R24] ;  /* 0x00000000181d7984 */ /* 0x000e220000000800 */
[----:B------:R-:W-:Y:S01]  /*c360*/  IADD3 R43, P2, PT, R43, 0x104, RZ ;  /* 0x000001042b2b7810 */ /* 0x000fe20007f5e0ff */
[----:B------:R-:W-:-:S04]  /*c370*/  VIADD R28, R28, 0x104 ;  /* 0x000001041c1c7836 */ /* 0x000fc80000000000 */
[----:B------:R-:W-:Y:S01]  /*c380*/  IMAD.X R32, RZ, RZ, R32, P2 ;  /* 0x000000ffff207224 */ /* 0x000fe200010e0620 */
        /* <DEDUP_REMOVED lines=129> */
[----:B-1----:R1:W-:Y:S05]  /*cba0*/  ST.E desc[UR36][R26.64+0x100], R29 ;  /* 0x0001001d1a007985 */ /* 0x0023ea000c101924 */
.L_x_56:
[----:B------:R-:W-:Y:S05]  /*cbb0*/  BSYNC.RECONVERGENT B5 ;  /* 0x0000000000057941 */ /* 0x000fea0003800200 */
.L_x_54:
[----:B------:R-:W-:Y:S02]  /*cbc0*/  ISETP.NE.AND P2, PT, R25, R34, PT ;  /* 0x000000221900720c */ /* 0x000fe40003f45270 */
[----:B------:R-:W-:Y:S02]  /*cbd0*/  ISETP.NE.AND P4, PT, R28, R45, PT ;  /* 0x0000002d1c00720c */ /* 0x000fe40003f85270 */
[----:B01----:R-:W-:-:S05]  /*cbe0*/  IADD3 R26, P3, PT, R26, 0x104, RZ ;  /* 0x000001041a1a7810 */ /* 0x003fca0007f7e0ff */
[----:B------:R-:W-:-:S06]  /*cbf0*/  IMAD.X R27, RZ, RZ, R27, P3 ;  /* 0x000000ffff1b7224 */ /* 0x000fcc00018e061b */
[----:B------:R-:W-:Y:S05]  /*cc00*/  @P2 BRA P4, `(.L_x_57) ;  /* 0xffffffec00a42947 */ /* 0x000fea000203ffff */
.L_x_53:
[----:B------:R-:W-:Y:S05]  /*cc10*/  BSYNC.RECONVERGENT B4 ;  /* 0x0000000000047941 */ /* 0x000fea0003800200 */
.L_x_52:
[----:B------:R-:W-:Y:S01]  /*cc20*/  IADD3 R25, P2, PT, -R43, R14, RZ ;  /* 0x0000000e2b197210 */ /* 0x000fe20007f5e1ff */
[----:B------:R-:W-:Y:S04]  /*cc30*/  BSSY.RECONVERGENT B4, `(.L_x_58) ;  /* 0x00007e9000047945 */ /* 0x000fe80003800200 */
[----:B------:R-:W-:Y:S01]  /*cc40*/  IMAD.X R28, R15, 0x1, ~R32, P2 ;  /* 0x000000010f1c7824 */ /* 0x000fe200010e0e20 */
[----:B------:R-:W-:-:S04]  /*cc50*/  ISETP.GE.U32.AND P2, PT, R25, 0x1, PT ;  /* 0x000000011900780c */ /* 0x000fc80003f46070 */
[----:B------:R-:W-:-:S13]  /*cc60*/  ISETP.GE.AND.EX P2, PT, R28, RZ, PT, P2 ;  /* 0x000000ff1c00720c */ /* 0x000fda0003f46320 */
[----:B------:R-:W-:Y:S05]  /*cc70*/  @!P2 BRA `(.L_x_59) ;  /* 0x0000007c0090a947 */ /* 0x000fea0003800000 */
[C---:B------:R-:W-:Y:S01]  /*cc80*/  IMAD.WIDE.U32 R14, R28.reuse, -0x3f03f03f, RZ ;  /* 0xc0fc0fc11c0e7825 */ /* 0x040fe200078e00ff */
[C---:B------:R-:W-:Y:S01]  /*cc90*/  ISETP.GT.U32.AND P3, PT, R25.reuse, 0x103, PT ;  /* 0x000001031900780c */ /* 0x040fe20003f64070 */
[----:B------:R-:W-:Y:S03]  /*cca0*/  BSSY.RECONVERGENT B5, `(.L_x_60) ;  /* 0x0000436000057945 */ /* 0x000fe60003800200 */
[----:B------:R-:W-:Y:S01]  /*ccb0*/  ISETP.GT.U32.AND.EX P3, PT, R28, RZ, PT, P3 ;  /* 0x000000ff1c00720c */ /* 0x000fe20003f64130 */
[----:B------:R-:W-:-:S04]  /*ccc0*/  IMAD.WIDE.U32 R30, P2, R25, 0xfc0fc0f, R14 ;  /* 0x0fc0fc0f191e7825 */ /* 0x000fc8000784000e */
[----:B------:R-:W-:-:S04]  /*ccd0*/  IMAD.WIDE.U32 R14, R25, -0x3f03f03f, RZ ;  /* 0xc0fc0fc1190e7825 */ /* 0x000fc800078e00ff */
[----:B------:R-:W-:Y:S01]  /*cce0*/  IMAD.X R33, RZ, RZ, RZ, P2 ;  /* 0x000000ffff217224 */ /* 0x000fe200010e06ff */
[----:B------:R-:W-:Y:S01]  /*ccf0*/  IADD3 RZ, P2, PT, R15, R30, RZ ;  /* 0x0000001e0fff7210 */ /* 0x000fe20007f5e0ff */
[----:B------:R-:W-:-:S04]  /*cd00*/  IMAD.MOV.U32 R32, RZ, RZ, R31 ;  /* 0x000000ffff207224 */ /* 0x000fc800078e001f */
[----:B------:R-:W-:-:S05]  /*cd10*/  IMAD.WIDE.U32.X R14, R28, 0xfc0fc0f, R32, P2 ;  /* 0x0fc0fc0f1c0e7825 */ /* 0x000fca00010e0420 */
[--C-:B------:R-:W-:Y:S02]  /*cd20*/  SHF.R.U64 R14, R14, 0x4, R15.reuse ;  /* 0x000000040e0e7819 */ /* 0x100fe4000000120f */
[----:B------:R-:W-:Y:S02]  /*cd30*/  SHF.R.U32.HI R30, RZ, 0x4, R15 ;  /* 0x00000004ff1e7819 */ /* 0x000fe4000001160f */
[----:B------:R-:W-:Y:S02]  /*cd40*/  ISETP.GT.U32.AND P2, PT, R14, 0x1, PT ;  /* 0x000000010e00780c */ /* 0x000fe40003f44070 */
[----:B------:R-:W-:Y:S02]  /*cd50*/  SEL R15, RZ, 0xffffffff, !P3 ;  /* 0xffffffffff0f7807 */ /* 0x000fe40005800000 */
[----:B------:R-:W-:-:S04]  /*cd60*/  ISETP.GT.U32.AND.EX P2, PT, R30, RZ, PT, P2 ;  /* 0x000000ff1e00720c */ /* 0x000fc80003f44120 */
[----:B------:R-:W-:Y:S02]  /*cd70*/  SEL R29, R14, 0x1, P2 ;  /* 0x000000010e1d7807 */ /* 0x000fe40001000000 */
[----:B------:R-:W-:Y:S02]  /*cd80*/  IADD3 R14, P3, PT, R15, R14, RZ ;  /* 0x0000000e0f0e7210 */ /* 0x000fe40007f7e0ff */
[----:B------:R-:W-:Y:S02]  /*cd90*/  LOP3.LUT R34, R29, 0x7, RZ, 0xc0, !PT ;  /* 0x000000071d227812 */ /* 0x000fe400078ec0ff */
[----:B------:R-:W-:Y:S01]  /*cda0*/  ISETP.GE.U32.AND P4, PT, R14, 0x7, PT ;  /* 0x000000070e00780c */ /* 0x000fe20003f86070 */
[----:B------:R-:W-:Y:S01]  /*cdb0*/  IMAD.X R14, R15, 0x1, R30, P3 ;  /* 0x000000010f0e7824 */ /* 0x000fe200018e061e */
[----:B------:R-:W-:Y:S01]  /*cdc0*/  ISETP.NE.U32.AND P3, PT, R34, RZ, PT ;  /* 0x000000ff2200720c */ /* 0x000fe20003f65070 */
[----:B------:R-:W-:Y:S01]  /*cdd0*/  IMAD.MOV.U32 R15, RZ, RZ, R27 ;  /* 0x000000ffff0f7224 */ /* 0x000fe200078e001b */
[----:B------:R-:W-:-:S02]  /*cde0*/  SEL R30, R30, RZ, P2 ;  /* 0x000000ff1e1e7207 */ /* 0x000fc40001000000 */
[----:B------:R-:W-:Y:S01]  /*cdf0*/  ISETP.GE.U32.AND.EX P4, PT, R14, RZ, PT, P4 ;  /* 0x000000ff0e00720c */ /* 0x000fe20003f86140 */
[----:B------:R-:W-:Y:S01]  /*ce00*/  IMAD.MOV.U32 R14, RZ, RZ, R26 ;  /* 0x000000ffff0e7224 */ /* 0x000fe200078e001a */
[----:B------:R-:W-:-:S11]  /*ce10*/  ISETP.NE.AND.EX P3, PT, RZ, RZ, PT, P3 ;  /* 0x000000ffff00720c */ /* 0x000fd60003f65330 */
[----:B------:R-:W-:Y:S05]  /*ce20*/  @!P4 BRA `(.L_x_61) ;  /* 0x000000400074c947 */ /* 0x000fea0003800000 */
[----:B------:R-:W-:Y:S02]  /*ce30*/  LOP3.LUT R30, R30, 0x7fffff, RZ, 0xc0, !PT ;  /* 0x007fffff1e1e7812 */ /* 0x000fe400078ec0ff */
[----:B------:R-:W-:Y:S02]  /*ce40*/  CS2R R32, SRZ ;  /* 0x0000000000207805 */ /* 0x000fe4000001ff00 */
[----:B------:R-:W-:-:S07]  /*ce50*/  LOP3.LUT R31, R29, 0xfffffff8, RZ, 0xc0, !PT ;  /* 0xfffffff81d1f7812 */ /* 0x000fce00078ec0ff */
.L_x_62:
[----:B------:R-:W0:Y:S01]  /*ce60*/  LDS R35, [R24] ;  /* 0x0000000018237984 */ /* 0x000e220000000800 */
[----:B------:R-:W-:Y:S02]  /*ce70*/  IADD3 R32, P2, PT, R32, 0x8, RZ ;  /* 0x0000000820207810 */ /* 0x000fe40007f5e0ff */
[----:B------:R-:W-:-:S03]  /*ce80*/  IADD3 R36, P4, PT, R14, 0x820, RZ ;  /* 0x000008200e247810 */ /* 0x000fc60007f9e0ff */
[----:B------:R-:W-:Y:S01]  /*ce90*/  IMAD.X R33, RZ, RZ, R33, P2 ;  /* 0x000000ffff217224 */ /* 0x000fe200010e0621 */
[----:B------:R-:W-:-:S04]  /*cea0*/  ISETP.NE.U32.AND P2, PT, R32, R31, PT ;  /* 0x0000001f2000720c */ /* 0x000fc80003f45070 */
[----:B------:R-:W-:Y:S01]  /*ceb0*/  ISETP.NE.AND.EX P2, PT, R33, R30, PT, P2 ;  /* 0x0000001e2100720c */ /* 0x000fe20003f45320 */
        /* <DEDUP_REMOVED lines=1030> */
[----:B0-----:R0:W-:Y:S04]  /*10f20*/  ST.E desc[UR36][R14.64+0x80c], R37 ;  /* 0x00080c250e007985 */ /* 0x0011e8000c101924 */
[----:B------:R-:W1:Y:S01]  /*10f30*/  LDS R39, [R24+0x810] ;  /* 0x0008100018277984 */ /* 0x000e620000000800 */
[----:B0-----:R-:W-:-:S03]  /*10f40*/  IMAD.X R37, RZ, RZ, R15, P4 ;  /* 0x000000ffff257224 */ /* 0x001fc600020e060f */
[----:B-1----:R-:W-:Y:S04]  /*10f50*/  ST.E desc[UR36][R14.64+0x810], R39 ;  /* 0x000810270e007985 */ /* 0x002fe8000c101924 */
[----:B------:R-:W0:Y:S04]  /*10f60*/  LDS R41, [R24+0x814] ;  /* 0x0008140018297984 */ /* 0x000e280000000800 */
[----:B0-----:R-:W-:Y:S04]  /*10f70*/  ST.E desc[UR36][R14.64+0x814], R41 ;  /* 0x000814290e007985 */ /* 0x001fe8000c101924 */
[----:B------:R-:W0:Y:S04]  /*10f80*/  LDS R43, [R24+0x818] ;  /* 0x00081800182b7984 */ /* 0x000e280000000800 */
[----:B0-----:R-:W-:Y:S04]  /*10f90*/  ST.E desc[UR36][R14.64+0x818], R43 ;  /* 0x0008182b0e007985 */ /* 0x001fe8000c101924 */
[----:B------:R0:W1:Y:S02]  /*10fa0*/  LDS R35, [R24+0x81c] ;  /* 0x00081c0018237984 */ /* 0x0000640000000800 */
[----:B0-----:R-:W-:-:S02]  /*10fb0*/  VIADD R24, R24, 0x820 ;  /* 0x0000082018187836 */ /* 0x001fc40000000000 */
[----:B-1----:R0:W-:Y:S02]  /*10fc0*/  ST.E desc[UR36][R14.64+0x81c], R35 ;  /* 0x00081c230e007985 */ /* 0x0021e4000c101924 */
[----:B0-----:R-:W-:Y:S02]  /*10fd0*/  IMAD.MOV.U32 R14, RZ, RZ, R36 ;  /* 0x000000ffff0e7224 */ /* 0x001fe400078e0024 */
[----:B------:R-:W-:Y:S01]  /*10fe0*/  IMAD.MOV.U32 R15, RZ, RZ, R37 ;  /* 0x000000ffff0f7224 */ /* 0x000fe200078e0025 */
[----:B------:R-:W-:Y:S06]  /*10ff0*/  @P2 BRA `(.L_x_62) ;  /* 0xffffffbc00982947 */ /* 0x000fec000383ffff */
.L_x_61:
[----:B------:R-:W-:Y:S05]  /*11000*/  BSYNC.RECONVERGENT B5 ;  /* 0x0000000000057941 */ /* 0x000fea0003800200 */
.L_x_60:
[----:B------:R-:W-:Y:S05]  /*11010*/  @!P3 BRA `(.L_x_59) ;  /* 0x0000003800a8b947 */ /* 0x000fea0003800000 */
[----:B------:R-:W-:Y:S01]  /*11020*/  ISETP.GE.U32.AND P2, PT, R34, 0x4, PT ;  /* 0x000000042200780c */ /* 0x000fe20003f46070 */
[----:B------:R-:W-:Y:S01]  /*11030*/  BSSY.RECONVERGENT B5, `(.L_x_63) ;  /* 0x0000213000057945 */ /* 0x000fe20003800200 */
[----:B------:R-:W-:Y:S02]  /*11040*/  LOP3.LUT R30, R29, 0x3, RZ, 0xc0, !PT ;  /* 0x000000031d1e7812 */ /* 0x000fe400078ec0ff */
[----:B------:R-:W-:Y:S02]  /*11050*/  ISETP.GE.U32.AND.EX P2, PT, RZ, RZ, PT, P2 ;  /* 0x000000ffff00720c */ /* 0x000fe40003f46120 */
[----:B------:R-:W-:-:S04]  /*11060*/  ISETP.NE.U32.AND P3, PT, R30, RZ, PT ;  /* 0x000000ff1e00720c */ /* 0x000fc80003f65070 */
[----:B------:R-:W-:-:S07]  /*11070*/  ISETP.NE.AND.EX P3, PT, RZ, RZ, PT, P3 ;  /* 0x000000ffff00720c */ /* 0x000fce0003f65330 */
[----:B------:R-:W-:Y:S06]  /*11080*/  @!P2 BRA `(.L_x_64) ;  /* 0x000000200034a947 */ /* 0x000fec0003800000 */
[----:B------:R-:W0:Y:S01]  /*11090*/  LDS R31, [R24] ;  /* 0x00000000181f7984 */ /* 0x000e220000000800 */
[----:B------:R-:W-:-:S03]  /*110a0*/  IADD3 R32, P2, PT, R14, 0x410, RZ ;  /* 0x000004100e207810 */ /* 0x000fc60007f5e0ff */
        /* <DEDUP_REMOVED lines=522> */
[----:B------:R-:W-:-:S07]  /*13150*/  IMAD.MOV.U32 R15, RZ, RZ, R41 ;  /* 0x000000ffff0f7224 */ /* 0x000fce00078e0029 */
.L_x_64:
[----:B------:R-:W-:Y:S05]  /*13160*/  BSYNC.RECONVERGENT B5 ;  /* 0x0000000000057941 */ /* 0x000fea0003800200 */
.L_x_63:
[----:B------:R-:W-:Y:S05]  /*13170*/  @!P3 BRA `(.L_x_59) ;  /* 0x000000180050b947 */ /* 0x000fea0003800000 */
[----:B------:R-:W-:Y:S01]  /*13180*/  ISETP.NE.U32.AND P2, PT, R30, 0x1, PT ;  /* 0x000000011e00780c */ /* 0x000fe20003f45070 */
[----:B------:R-:W-:Y:S01]  /*13190*/  BSSY.RECONVERGENT B5, `(.L_x_65) ;  /* 0x000010f000057945 */ /* 0x000fe20003800200 */
[----:B------:R-:W-:Y:S02]  /*131a0*/  LOP3.LUT R29, R29, 0x1, RZ, 0xc0, !PT ;  /* 0x000000011d1d7812 */ /* 0x000fe400078ec0ff */
[----:B------:R-:W-:Y:S02]  /*131b0*/  ISETP.NE.AND.EX P2, PT, RZ, RZ, PT, P2 ;  /* 0x000000ffff00720c */ /* 0x000fe40003f45320 */
[----:B------:R-:W-:-:S04]  /*131c0*/  ISETP.NE.U32.AND P3, PT, R29, 0x1, PT ;  /* 0x000000011d00780c */ /* 0x000fc80003f65070 */
[----:B------:R-:W-:-:S07]  /*131d0*/  ISETP.NE.U32.AND.EX P3, PT, RZ, RZ, PT, P3 ;  /* 0x000000ffff00720c */ /* 0x000fce0003f65130 */
        /* <DEDUP_REMOVED lines=266> */
.L_x_66:
[----:B------:R-:W-:Y:S05]  /*14280*/  BSYNC.RECONVERGENT B5 ;  /* 0x0000000000057941 */ /* 0x000fea0003800200 */
.L_x_65:
[----:B------:R-:W-:Y:S05]  /*14290*/  @P3 BRA `(.L_x_59) ;  /* 0x0000000800083947 */ /* 0x000fea0003800000 */
[----:B------:R-:W0:Y:S04]  /*142a0*/  LDS R29, [R24] ;  /* 0x00000000181d7984 */ /* 0x000e280000000800 */
        /* <DEDUP_REMOVED lines=128> */
[----:B0-----:R0:W-:Y:S02]  /*14ab0*/  ST.E desc[UR36][R14.64+0x100], R29 ;  /* 0x0001001d0e007985 */ /* 0x0011e4000c101924 */
.L_x_59:
[----:B------:R-:W-:Y:S05]  /*14ac0*/  BSYNC.RECONVERGENT B4 ;  /* 0x0000000000047941 */ /* 0x000fea0003800200 */
.L_x_58:
[----:B0-----:R-:W-:Y:S01]  /*14ad0*/  IADD3 R29, P2, PT, -R22, R20, RZ ;  /* 0x00000014161d7210 */ /* 0x001fe20007f5e1ff */
[----:B------:R-:W-:Y:S01]  /*14ae0*/  BSSY.RECONVERGENT B4, `(.L_x_67) ;  /* 0x00007ea000047945 */ /* 0x000fe20003800200 */
[----:B------:R-:W-:-:S03]  /*14af0*/  IADD3 R14, P3, PT, R26, R25, RZ ;  /* 0x000000191a0e7210 */ /* 0x000fc60007f7e0ff */
[----:B------:R-:W-:Y:S01]  /*14b00*/  IMAD.X R31, R18, 0x1, ~R23, P2 ;  /* 0x00000001121f7824 */ /* 0x000fe200010e0e17 */
[----:B------:R-:W-:Y:S01]  /*14b10*/  ISETP.GE.U32.AND P2, PT, R29, 0x1, PT ;  /* 0x000000011d00780c */ /* 0x000fe20003f46070 */
[----:B------:R-:W-:-:S03]  /*14b20*/  IMAD.X R15, R27, 0x1, R28, P3 ;  /* 0x000000011b0f7824 */ /* 0x000fc600018e061c */
[----:B------:R-:W-:-:S13]  /*14b30*/  ISETP.GE.AND.EX P2, PT, R31, RZ, PT, P2 ;  /* 0x000000ff1f00720c */ /* 0x000fda0003f46320 */
[----:B------:R-:W-:Y:S05]  /*14b40*/  @!P2 BRA `(.L_x_68) ;  /* 0x0000007c008ca947 */ /* 0x000fea0003800000 */
[----:B------:R-:W-:Y:S01]  /*14b50*/  IMAD.WIDE.U32 R22, R31, -0x3f03f03f, RZ ;  /* 0xc0fc0fc11f167825 */ /* 0x000fe200078e00ff */
[----:B------:R-:W-:Y:S01]  /*14b60*/  ISETP.GT.U32.AND P3, PT, R29, 0x103, PT ;  /* 0x000001031d00780c */ /* 0x000fe20003f64070 */
        /* <DEDUP_REMOVED lines=9> */
[----:B------:R-:W-:Y:S02]  /*14c00*/  SEL R22, RZ, 0xffffffff, !P3 ;  /* 0xffffffffff167807 */ /* 0x000fe40005800000 */
[----:B------:R-:W-:Y:S02]  /*14c10*/  SHF.R.U32.HI R23, RZ, 0x4, R23 ;  /* 0x00000004ff177819 */ /* 0x000fe40000011617 */
[----:B------:R-:W-:Y:S02]  /*14c20*/  IADD3 R20, P3, PT, R22, R25, RZ ;  /* 0x0000001916147210 */ /* 0x000fe40007f7e0ff */
[----:B------:R-:W-:Y:S02]  /*14c30*/  ISETP.GT.U32.AND P2, PT, R25, 0x1, PT ;  /* 0x000000011900780c */ /* 0x000fe40003f44070 */
[----:B------:R-:W-:Y:S01]  /*14c40*/  ISETP.GE.U32.AND P4, PT, R20, 0x7, PT ;  /* 0x000000071400780c */ /* 0x000fe20003f86070 */
[----:B------:R-:W-:Y:S01]  /*14c50*/  IMAD.X R20, R22, 0x1, R23, P3 ;  /* 0x0000000116147824 */ /* 0x000fe200018e0617 */
[----:B------:R-:W-:-:S04]  /*14c60*/  ISETP.GT.U32.AND.EX P2, PT, R23, RZ, PT, P2 ;  /* 0x000000ff1700720c */ /* 0x000fc80003f44120 */
[----:B------:R-:W-:Y:S02]  /*14c70*/  ISETP.GE.U32.AND.EX P4, PT, R20, RZ, PT, P4 ;  /* 0x000000ff1400720c */ /* 0x000fe40003f86140 */
[----:B------:R-:W-:Y:S02]  /*14c80*/  SEL R18, R25, 0x1, P2 ;  /* 0x0000000119127807 */ /* 0x000fe40001000000 */
[----:B------:R-:W-:Y:S02]  /*14c90*/  SEL R20, R23, RZ, P2 ;  /* 0x000000ff17147207 */ /* 0x000fe40001000000 */
[----:B------:R-:W-:-:S04]  /*14ca0*/  LOP3.LUT R24, R18, 0x7, RZ, 0xc0, !PT ;  /* 0x0000000712187812 */ /* 0x000fc800078ec0ff */
[----:B------:R-:W-:-:S04]  /*14cb0*/  ISETP.NE.U32.AND P3, PT, R24, RZ, PT ;  /* 0x000000ff1800720c */ /* 0x000fc80003f65070 */
[----:B------:R-:W-:Y:S01]  /*14cc0*/  ISETP.NE.AND.EX P3, PT, RZ, RZ, PT, P3 ;  /* 0x000000ffff00720c */ /* 0x000fe20003f65330 */
[----:B------:R-:W-:-:S12]  /*14cd0*/  @!P4 BRA `(.L_x_70) ;  /* 0x000000400078c947 */ /* 0x000fd80003800000 */
[----:B------:R-:W-:Y:S01]  /*14ce0*/  LOP3.LUT R20, R20, 0x7fffff, RZ, 0xc0, !PT ;  /* 0x007fffff14147812 */ /* 0x000fe200078ec0ff */
[----:B------:R-:W-:Y:S01]  /*14cf0*/  IMAD.MOV.U32 R25, RZ, RZ, RZ ;  /* 0x000000ffff197224 */ /* 0x000fe200078e00ff */
[----:B------:R-:W-:Y:S01]  /*14d00*/  LOP3.LUT R22, R18, 0xfffffff8, RZ, 0xc0, !PT ;  /* 0xfffffff812167812 */ /* 0x000fe200078ec0ff */
[----:B------:R-:W-:-:S07]  /*14d10*/  IMAD.MOV.U32 R23, RZ, RZ, RZ ;  /* 0x000000ffff177224 */ /* 0x000fce00078e00ff */
.L_x_71:
        /* <DEDUP_REMOVED lines=1050> */
.L_x_70:
[----:B------:R-:W-:Y:S05]  /*18ec0*/  BSYNC.RECONVERGENT B5 ;  /* 0x0000000000057941 */ /* 0x000fea0003800200 */
.L_x_69:
        /* <DEDUP_REMOVED lines=533> */
.L_x_73:
[----:B------:R-:W-:Y:S05]  /*1b020*/  BSYNC.RECONVERGENT B5 ;  /* 0x0000000000057941 */ /* 0x000fea0003800200 */
.L_x_72:
        /* <DEDUP_REMOVED lines=273> */
.L_x_75:
[----:B------:R-:W-:Y:S05]  /*1c140*/  BSYNC.RECONVERGENT B5 ;  /* 0x0000000000057941 */ /* 0x000fea0003800200 */
.L_x_74:
        /* <DEDUP_REMOVED lines=131> */
.L_x_68:
[----:B------:R-:W-:Y:S05]  /*1c980*/  BSYNC.RECONVERGENT B4 ;  /* 0x0000000000047941 */ /* 0x000fea0003800200 */
.L_x_67:
[----:B------:R-:W-:Y:S01]  /*1c990*/  IMAD.IADD R8, R8, 0x1, R10 ;  /* 0x0000000108087824 */ /* 0x000fe200078e020a */
[----:B------:R-:W-:Y:S01]  /*1c9a0*/  IADD3 R17, P3, PT, R17, R10, RZ ;  /* 0x0000000a11117210 */ /* 0x000fe20007f7e0ff */
[----:B------:R-:W-:Y:S02]  /*1c9b0*/  IMAD.MOV.U32 R20, RZ, RZ, R12 ;  /* 0x000000ffff147224 */ /* 0x000fe400078e000c */
[----:B0-----:R-:W-:Y:S01]  /*1c9c0*/  IMAD R15, R6, 0x104, RZ ;  /* 0x00000104060f7824 */ /* 0x001fe200078e02ff */
[----:B------:R-:W-:Y:S01]  /*1c9d0*/  ISETP.GE.U32.AND P2, PT, R8, R9, PT ;  /* 0x000000090800720c */ /* 0x000fe20003f46070 */
[----:B------:R-:W-:-:S04]  /*1c9e0*/  IMAD.WIDE.U32 R12, R3, 0x104, R20 ;  /* 0x00000104030c7825 */ /* 0x000fc800078e0014 */
[----:B------:R-:W-:Y:S02]  /*1c9f0*/  IMAD.IADD R32, R15, 0x1, R13 ;  /* 0x000000010f207824 */ /* 0x000fe400078e020d */
[----:B------:R-:W-:Y:S02]  /*1ca00*/  IMAD.MOV.U32 R43, RZ, RZ, R12 ;  /* 0x000000ffff2b7224 */ /* 0x000fe400078e000c */
[----:B------:R-:W-:-:S04]  /*1ca10*/  IMAD.X R0, R0, 0x1, R19, P3 ;  /* 0x0000000100007824 */ /* 0x000fc800018e0613 */
[----:B------:R-:W-:Y:S05]  /*1ca20*/  @!P2 BRA `(.L_x_76) ;  /* 0xfffffeec0074a947 */ /* 0x000fea000383ffff */
[----:B------:R-:W-:Y:S05]  /*1ca30*/  BSYNC.RECONVERGENT B0 ;  /* 0x0000000000007941 */ /* 0x000fea0003800200 */
.L_x_51:
[----:B------:R-:W-:Y:S05]  /*1ca40*/  BRA `(.L_x_77) ;  /* 0x0000002800047947 */ /* 0x000fea0003800000 */
.L_x_50:
[----:B------:R-:W2:Y:S04]  /*1ca50*/  LDL R10, [R1+0x398] ;  /* 0x00039800010a7983 */ /* 0x000ea80000100800 */
[----:B------:R-:W3:Y:S01]  /*1ca60*/  LDL R8, [R1+0x39c] ;  /* 0x00039c0001087983 */ /* 0x000ee20000100800 */
[----:B------:R-:W0:Y:S01]  /*1ca70*/  S2UR UR5, SR_CgaCtaId ;  /* 0x00000000000579c3 */ /* 0x000e220000008800 */
[----:B------:R-:W-:Y:S02]  /*1ca80*/  UMOV UR4, 0x400 ;  /* 0x0000040000047882 */ /* 0x000fe40000000000 */
[----:B------:R-:W-:-:S04]  /*1ca90*/  UIADD3 UR4, UPT, UPT, UR4, 0x10, URZ ;  /* 0x0000001004047890 */ /* 0x000fc8000fffe0ff */
[----:B0-----:R-:W-:-:S06]  /*1caa0*/  ULEA UR4, UR5, UR4, 0x18 ;  /* 0x0000000405047291 */ /* 0x001fcc000f8ec0ff */
[----:B------:R-:W-:-:S04]  /*1cab0*/  IMAD.U32 R2, RZ, RZ, UR4 ;  /* 0x00000004ff027e24 */ /* 0x000fc8000f8e00ff */
[----:B------:R-:W-:Y:S02]  /*1cac0*/  IMAD.MOV.U32 R0, RZ, RZ, R2 ;  /* 0x000000ffff007224 */ /* 0x000fe400078e0002 */
[----:B--2---:R-:W-:Y:S02]  /*1cad0*/  IMAD.MOV.U32 R15, RZ, RZ, R10 ;  /* 0x000000ffff0f7224 */ /* 0x004fe400078e000a */
[----:B---3--:R-:W-:-:S07]  /*1cae0*/  IMAD.MOV.U32 R14, RZ, RZ, R8 ;  /* 0x000000ffff0e7224 */ /* 0x008fce00078e0008 */
.L_x_90:
[----:B------:R-:W-:Y:S01]  /*1caf0*/  IMAD.WIDE.U32 R10, R3, 0x104, R14 ;  /* 0x00000104030a7825 */ /* 0x000fe200078e000e */
[----:B------:R-:W-:Y:S03]  /*1cb00*/  BSSY.RECONVERGENT B0, `(.L_x_78) ;  /* 0x0000134000007945 */ /* 0x000fe60003800200 */
[----:B------:R-:W-:Y:S01]  /*1cb10*/  IMAD R19, R6, 0x104, RZ ;  /* 0x0000010406137824 */ /* 0x000fe200078e02ff */
[----:B------:R-:W-:-:S03]  /*1cb20*/  IADD3 R12, P3, PT, -R4, R10, RZ ;  /* 0x0000000a040c7210 */ /* 0x000fc60007f7e1ff */
[----:B------:R-:W-:Y:S01]  /*1cb30*/  IMAD.IADD R8, R19, 0x1, R11 ;  /* 0x0000000113087824 */ /* 0x000fe200078e020b */
[----:B------:R-:W-:-:S03]  /*1cb40*/  ISETP.GT.U32.AND P2, PT, R12, -0x104, PT ;  /* 0xfffffefc0c00780c */ /* 0x000fc60003f44070 */
[----:B------:R-:W-:-:S05]  /*1cb50*/  IMAD.X R12, R8, 0x1, ~R7, P3 ;  /* 0x00000001080c7824 */ /* 0x000fca00018e0e07 */
[----:B------:R-:W-:-:S04]  /*1cb60*/  ISETP.GT.AND.EX P2, PT, R12, -0x1, PT, P2 ;  /* 0xffffffff0c00780c */ /* 0x000fc80003f44320 */
[----:B------:R-:W-:Y:S02]  /*1cb70*/  SEL R16, R4, R10, P2 ;  /* 0x0000000a04107207 */ /* 0x000fe40001000000 */
[----:B------:R-:W-:-:S03]  /*1cb80*/  SEL R17, R7, R8, P2 ;  /* 0x0000000807117207 */ /* 0x000fc60001000000 */
[----:B------:R-:W-:-:S04]  /*1cb90*/  IMAD.WIDE.U32 R12, R3, 0x104, R16 ;  /* 0x00000104030c7825 */ /* 0x000fc800078e0010 */
[----:B------:R-:W-:Y:S01]  /*1cba0*/  IMAD.IADD R18, R19, 0x1, R13 ;  /* 0x0000000113127824 */ /* 0x000fe200078e020d */
[----:B------:R-:W-:Y:S01]  /*1cbb0*/  IADD3 R20, P3, PT, -R4, R12, RZ ;  /* 0x0000000c04147210 */ /* 0x000fe20007f7e1ff */
[----:B------:R-:W-:-:S03]  /*1cbc0*/  IMAD.MOV.U32 R19, RZ, RZ, R0 ;  /* 0x000000ffff137224 */ /* 0x000fc600078e0000 */
[----:B------:R-:W-:Y:S01]  /*1cbd0*/  ISETP.GT.U32.AND P2, PT, R20, -0x104, PT ;  /* 0xfffffefc1400780c */ /* 0x000fe20003f44070 */
[----:B------:R-:W-:Y:S01]  /*1cbe0*/  IMAD.X R13, R18, 0x1, ~R7, P3 ;  /* 0x00000001120d7824 */ /* 0x000fe200018e0e07 */
[----:B------:R-:W-:-:S04]  /*1cbf0*/  ISETP.EQ.U32.AND P3, PT, R14, R16, PT ;  /* 0x000000100e00720c */ /* 0x000fc80003f62070 */
[----:B------:R-:W-:Y:S01]  /*1cc00*/  ISETP.GT.AND.EX P2, PT, R13, -0x1, PT, P2 ;  /* 0xffffffff0d00780c */ /* 0x000fe20003f44320 */
[----:B------:R-:W-:-:S03]  /*1cc10*/  IMAD.MOV.U32 R13, RZ, RZ, R17 ;  /* 0x000000ffff0d7224 */ /* 0x000fc600078e0011 */
[----:B------:R-:W-:Y:S01]  /*1cc20*/  SEL R23, R4, R12, P2 ;  /* 0x0000000c04177207 */ /* 0x000fe20001000000 */
[----:B------:R-:W-:Y:S01]  /*1cc30*/  IMAD.MOV.U32 R12, RZ, RZ, R16 ;  /* 0x000000ffff0c7224 */ /* 0x000fe200078e0010 */
[----:B------:R-:W-:Y:S02]  /*1cc40*/  SEL R25, R7, R18, P2 ;  /* 0x0000001207197207 */ /* 0x000fe40001000000 */
[----:B------:R-:W-:-:S04]  /*1cc50*/  ISETP.NE.U32.AND P2, PT, R16, R23, PT ;  /* 0x000000171000720c */ /* 0x000fc80003f45070 */
[----:B------:R-:W-:-:S04]  /*1cc60*/  ISETP.NE.AND.EX P2, PT, R17, R25, PT, P2 ;  /* 0x000000191100720c */ /* 0x000fc80003f45320 */
[----:B------:R-:W-:-:S13]  /*1cc70*/  ISETP.EQ.OR.EX P2, PT, R15, R17, !P2, P3 ;  /* 0x000000110f00720c */ /* 0x000fda0005742730 */
[----:B------:R-:W-:Y:S05]  /*1cc80*/  @P2 BRA `(.L_x_79) ;  /* 0x00000010006c2947 */ /* 0x000fea0003800000 */
[----:B------:R-:W-:Y:S02]  /*1cc90*/  IMAD.MOV.U32 R12, RZ, RZ, R16 ;  /* 0x000000ffff0c7224 */ /* 0x000fe400078e0010 */
[----:B------:R-:W-:Y:S02]  /*1cca0*/  IMAD.MOV.U32 R13, RZ, RZ, R17 ;  /* 0x000000ffff0d7224 */ /* 0x000fe400078e0011 */
[----:B------:R-:W-:-:S07]  /*1ccb0*/  IMAD.MOV.U32 R19, RZ, RZ, R0 ;  /* 0x000000ffff137224 */ /* 0x000fce00078e0000 */
.L_x_83:
[----:B------:R-:W2:Y:S04]  /*1ccc0*/  LD.E R18, desc[UR36][R12.64] ;  /* 0x000000240c127980 */ /* 0x000ea8000c101900 */
[----:B------:R-:W2:Y:S01]  /*1ccd0*/  LD.E R21, desc[UR36][R14.64] ;  /* 0x000000240e157980 */ /* 0x000ea2000c101900 */
[----:B------:R-:W-:Y:S01]  /*1cce0*/  BSSY.RECONVERGENT B4, `(.L_x_80) ;  /* 0x000010f000047945 */ /* 0x000fe20003800200 */
[----:B--2---:R-:W-:-:S13]  /*1ccf0*/  FSETP.GT.AND P2, PT, R18, R21, PT ;  /* 0x000000151200720b */ /* 0x004fda0003f44000 */
[----:B------:R-:W-:Y:S05]  /*1cd00*/  @!P2 BRA `(.L_x_81) ;  /* 0x000000080018a947 */ /* 0x000fea0003800000 */
[----:B------:R0:W-:Y:S04]  /*1cd10*/  STS [R19], R18 ;  /* 0x0000001213007388 */ /* 0x0001e80000000800 */
[----:B------:R-:W2:Y:S04]  /*1cd20*/  LD.E R20, desc[UR36][R12.64+0x4] ;  /* 0x000004240c147980 */ /* 0x000ea8000c101900 */
[----:B--2---:R1:W-:Y:S04]  /*1cd30*/  STS [R19+0x4], R20 ;  /* 0x0000041413007388 */ /* 0x0043e80000000800 */
[----:B------:R-:W2:Y:S04]  /*1cd40*/  LD.E R22, desc[UR36][R12.64+0x8] ;  /* 0x000008240c167980 */ /* 0x000ea8000c101900 */
[----:B--2---:R2:W-:Y:S04]  /*1cd50*/  STS [R19+0x8], R22 ;  /* 0x0000081613007388 */ /* 0x0045e80000000800 */
[----:B------:R-:W3:Y:S04]  /*1cd60*/  LD.E R24, desc[UR36][R12.64+0xc] ;  /* 0x00000c240c187980 */ /* 0x000ee8000c101900 */
[----:B---3--:R3:W-:Y:S04]  /*1cd70*/  STS [R19+0xc], R24 ;  /* 0x00000c1813007388 */ /* 0x0087e80000000800 */
[----:B------:R-:W4:Y:S04]  /*1cd80*/  LD.E R26, desc[UR36][R12.64+0x10] ;  /* 0x000010240c1a7980 */ /* 0x000f28000c101900 */
[----:B----4-:R4:W-:Y:S04]  /*1cd90*/  STS [R19+0x10], R26 ;  /* 0x0000101a13007388 */ /* 0x0109e80000000800 */
[----:B------:R-:W5:Y:S04]  /*1cda0*/  LD.E R28, desc[UR36][R12.64+0x14] ;  /* 0x000014240c1c7980 */ /* 0x000f68000c101900 */
[----:B-----5:R5:W-:Y:S04]  /*1cdb0*/  STS [R19+0x14], R28 ;  /* 0x0000141c13007388 */ /* 0x020be80000000800 */
[----:B0-----:R-:W2:Y:S04]  /*1cdc0*/  LD.E R18, desc[UR36][R12.64+0x18] ;  /* 0x000018240c127980 */ /* 0x001ea8000c101900 */
[----:B--2---:R0:W-:Y:S04]  /*1cdd0*/  STS [R19+0x18], R18 ;  /* 0x0000181213007388 */ /* 0x0041e80000000800 */
[----:B-1----:R-:W2:Y:S04]  /*1cde0*/  LD.E R20, desc[UR36][R12.64+0x1c] ;  /* 0x00001c240c147980 */ /* 0x002ea8000c101900 */
[----:B--2---:R1:W-:Y:S04]  /*1cdf0*/  STS [R19+0x1c], R20 ;  /* 0x00001c1413007388 */ /* 0x0043e80000000800 */
[----:B------:R-:W2:Y:S04]  /*1ce00*/  LD.E R22, desc[UR36][R12.64+0x20] ;  /* 0x000020240c167980 */ /* 0x000ea8000c101900 */
[----:B--2---:R2:W-:Y:S04]  /*1ce10*/  STS [R19+0x20], R22 ;  /* 0x0000201613007388 */ /* 0x0045e80000000800 */
[----:B---3--:R-:W3:Y:S04]  /*1ce20*/  LD.E R24, desc[UR36][R12.64+0x24] ;  /* 0x000024240c187980 */ /* 0x008ee8000c101900 */
[----:B---3--:R3:W-:Y:S04]  /*1ce30*/  STS [R19+0x24], R24 ;  /* 0x0000241813007388 */ /* 0x0087e80000000800 */
[----:B----4-:R-:W4:Y:S04]  /*1ce40*/  LD.E R26, desc[UR36][R12.64+0x28] ;  /* 0x000028240c1a7980 */ /* 0x010f28000c101900 */
[----:B----4-:R4:W-:Y:S04]  /*1ce50*/  STS [R19+0x28], R26 ;  /* 0x0000281a13007388 */ /* 0x0109e80000000800 */
[----:B-----5:R-:W5:Y:S04]  /*1ce60*/  LD.E R28, desc[UR36][R12.64+0x2c] ;  /* 0x00002c240c1c7980 */ /* 0x020f68000c101900 */
        /* <DEDUP_REMOVED lines=86> */
[----:B--2---:R-:W-:Y:S04]  /*1d3d0*/  STS [R19+0xd8], R18 ;  /* 0x0000d81213007388 */ /* 0x004fe80000000800 */
[----:B-1----:R-:W2:Y:S04]  /*1d3e0*/  LD.E R20, desc[UR36][R12.64+0xdc] ;  /* 0x0000dc240c147980 */ /* 0x002ea8000c101900 */
[----:B--2---:R0:W-:Y:S04]  /*1d3f0*/  STS [R19+0xdc], R20 ;  /* 0x0000dc1413007388 */ /* 0x0041e80000000800 */
[----:B------:R-:W2:Y:S04]  /*1d400*/  LD.E R22, desc[UR36][R12.64+0xe0] ;  /* 0x0000e0240c167980 */ /* 0x000ea8000c101900 */
[----:B--2---:R1:W-:Y:S04]  /*1d410*/  STS [R19+0xe0], R22 ;  /* 0x0000e01613007388 */ /* 0x0043e80000000800 */
[----:B---3--:R-:W2:Y:S04]  /*1d420*/  LD.E R24, desc[UR36][R12.64+0xe4] ;  /* 0x0000e4240c187980 */ /* 0x008ea8000c101900 */
[----:B--2---:R2:W-:Y:S04]  /*1d430*/  STS [R19+0xe4], R24 ;  /* 0x0000e41813007388 */ /* 0x0045e80000000800 */
[----:B----4-:R-:W3:Y:S04]  /*1d440*/  LD.E R26, desc[UR36][R12.64+0xe8] ;  /* 0x0000e8240c1a7980 */ /* 0x010ee8000c101900 */
[----:B---3--:R3:W-:Y:S04]  /*1d450*/  STS [R19+0xe8], R26 ;  /* 0x0000e81a13007388 */ /* 0x0087e80000000800 */
[----:B-----5:R-:W4:Y:S04]  /*1d460*/  LD.E R28, desc[UR36][R12.64+0xec] ;  /* 0x0000ec240c1c7980 */ /* 0x020f28000c101900 */
[----:B----4-:R4:W-:Y:S04]  /*1d470*/  STS [R19+0xec], R28 ;  /* 0x0000ec1c13007388 */ /* 0x0109e80000000800 */
[----:B------:R-:W5:Y:S04]  /*1d480*/  LD.E R30, desc[UR36][R12.64+0xf0] ;  /* 0x0000f0240c1e7980 */ /* 0x000f68000c101900 */
[----:B-----5:R4:W-:Y:S04]  /*1d490*/  STS [R19+0xf0], R30 ;  /* 0x0000f01e13007388 */ /* 0x0209e80000000800 */
[----:B0-----:R-:W5:Y:S04]  /*1d4a0*/  LD.E R20, desc[UR36][R12.64+0xf4] ;  /* 0x0000f4240c147980 */ /* 0x001f68000c101900 */
[----:B-----5:R4:W-:Y:S04]  /*1d4b0*/  STS [R19+0xf4], R20 ;  /* 0x0000f41413007388 */ /* 0x0209e80000000800 */
[----:B-1----:R-:W5:Y:S04]  /*1d4c0*/  LD.E R22, desc[UR36][R12.64+0xf8] ;  /* 0x0000f8240c167980 */ /* 0x002f68000c101900 */
[----:B-----5:R4:W-:Y:S04]  /*1d4d0*/  STS [R19+0xf8], R22 ;  /* 0x0000f81613007388 */ /* 0x0209e80000000800 */
[----:B--2---:R-:W2:Y:S04]  /*1d4e0*/  LD.E R24, desc[UR36][R12.64+0xfc] ;  /* 0x0000fc240c187980 */ /* 0x004ea8000c101900 */
[----:B--2---:R4:W-:Y:S04]  /*1d4f0*/  STS [R19+0xfc], R24 ;  /* 0x0000fc1813007388 */ /* 0x0049e80000000800 */
[----:B------:R0:W2:Y:S01]  /*1d500*/  LD.E R18, desc[UR36][R12.64+0x100] ;  /* 0x000100240c127980 */ /* 0x0000a2000c101900 */
[----:B------:R-:W-:-:S05]  /*1d510*/  IADD3 R21, P2, PT, R12, 0x104, RZ ;  /* 0x000001040c157810 */ /* 0x000fca0007f5e0ff */
[----:B---3--:R-:W-:Y:S02]  /*1d520*/  IMAD.X R26, RZ, RZ, R13, P2 ;  /* 0x000000ffff1a7224 */ /* 0x008fe400010e060d */
[----:B0-----:R-:W-:Y:S02]  /*1d530*/  IMAD.MOV.U32 R12, RZ, RZ, R21 ;  /* 0x000000ffff0c7224 */ /* 0x001fe400078e0015 */
[----:B------:R-:W-:Y:S01]  /*1d540*/  IMAD.MOV.U32 R13, RZ, RZ, R26 ;  /* 0x000000ffff0d7224 */ /* 0x000fe200078e001a */
[----:B--2---:R4:W-:Y:S01]  /*1d550*/  STS [R19+0x100], R18 ;  /* 0x0001001213007388 */ /* 0x0049e20000000800 */
[----:B------:R-:W-:Y:S05]  /*1d560*/  BRA `(.L_x_82) ;  /* 0x0000000800187947 */ /* 0x000fea0003800000 */
.L_x_81:
[----:B------:R-:W2:Y:S04]  /*1d570*/  LD.E R18, desc[UR36][R14.64] ;  /* 0x000000240e127980 */ /* 0x000ea8000c101900 */
[----:B--2---:R0:W-:Y:S04]  /*1d580*/  STS [R19], R18 ;  /* 0x0000001213007388 */ /* 0x0041e80000000800 */
        /* <DEDUP_REMOVED lines=131> */
[----:B--2---:R4:W-:Y:S06]  /*1ddc0*/  STS [R19+0x100], R18 ;  /* 0x0001001213007388 */ /* 0x0049ec0000000800 */
.L_x_82:
[----:B------:R-:W-:Y:S05]  /*1ddd0*/  BSYNC.RECONVERGENT B4 ;  /* 0x0000000000047941 */ /* 0x000fea0003800200 */
.L_x_80:
[----:B------:R-:W-:Y:S01]  /*1dde0*/  ISETP.NE.U32.AND P2, PT, R12, R23, PT ;  /* 0x000000170c00720c */ /* 0x000fe20003f45070 */
[----:B----4-:R-:W-:Y:S01]  /*1ddf0*/  VIADD R19, R19, 0x104 ;  /* 0x0000010413137836 */ /* 0x010fe20000000000 */
[----:B------:R-:W-:Y:S02]  /*1de00*/  ISETP.NE.U32.AND P3, PT, R14, R16, PT ;  /* 0x000000100e00720c */ /* 0x000fe40003f65070 */
[----:B------:R-:W-:Y:S02]  /*1de10*/  ISETP.NE.AND.EX P2, PT, R13, R25, PT, P2 ;  /* 0x000000190d00720c */ /* 0x000fe40003f45320 */
[----:B------:R-:W-:-:S13]  /*1de20*/  ISETP.NE.AND.EX P3, PT, R15, R17, PT, P3 ;  /* 0x000000110f00720c */ /* 0x000fda0003f65330 */
[----:B------:R-:W-:Y:S05]  /*1de30*/  @P2 BRA P3, `(.L_x_83) ;  /* 0xffffffec00a02947 */ /* 0x000fea000183ffff */
.L_x_79:
[----:B------:R-:W-:Y:S05]  /*1de40*/  BSYNC.RECONVERGENT B0 ;  /* 0x0000000000007941 */ /* 0x000fea0003800200 */
.L_x_78:
[----:B------:R-:W-:Y:S01]  /*1de50*/  IADD3 R16, P2, PT, -R14, R16, RZ ;  /* 0x000000100e107210 */ /* 0x000fe20007f5e1ff */
[----:B------:R-:W-:Y:S01]  /*1de60*/  BSSY.RECONVERGENT B0, `(.L_x_84) ;  /* 0x000009d000007945 */ /* 0x000fe20003800200 */
[----:B------:R-:W-:Y:S02]  /*1de70*/  IADD3 R26, P4, PT, -R12, R23, RZ ;  /* 0x000000170c1a7210 */ /* 0x000fe40007f9e1ff */
[----:B------:R-:W-:Y:S01]  /*1de80*/  ISETP.GE.U32.AND P3, PT, R16, 0x1, PT ;  /* 0x000000011000780c */ /* 0x000fe20003f66070 */
[----:B------:R-:W-:Y:S01]  /*1de90*/  IMAD.X R21, R17, 0x1, ~R15, P2 ;  /* 0x0000000111157824 */ /* 0x000fe200010e0e0f */
[----:B------:R-:W-:Y:S01]  /*1dea0*/  ISETP.GE.U32.AND P2, PT, R26, 0x1, PT ;  /* 0x000000011a00780c */ /* 0x000fe20003f46070 */
[----:B------:R-:W-:-:S03]  /*1deb0*/  IMAD.X R35, R25, 0x1, ~R13, P4 ;  /* 0x0000000119237824 */ /* 0x000fc600020e0e0d */
[----:B------:R-:W-:Y:S02]  /*1dec0*/  ISETP.GE.AND.EX P3, PT, R21, RZ, PT, P3 ;  /* 0x000000ff1500720c */ /* 0x000fe40003f66330 */
[--C-:B------:R-:W-:Y:S02]  /*1ded0*/  SHF.R.S32.HI R17, RZ, 0x2, R21.reuse ;  /* 0x00000002ff117819 */ /* 0x100fe40000011415 */
[----:B------:R-:W-:Y:S02]  /*1dee0*/  SHF.R.S64 R16, R16, 0x2, R21 ;  /* 0x0000000210107819 */ /* 0x000fe40000001015 */
[----:B------:R-:W-:Y:S01]  /*1def0*/  ISETP.GE.AND.EX P2, PT, R35, RZ, PT, P2 ;  /* 0x000000ff2300720c */ /* 0x000fe20003f46320 */
[----:B------:R-:W-:-:S04]  /*1df00*/  IMAD R17, R17, -0x3f03f03f, RZ ;  /* 0xc0fc0fc111117824 */ /* 0x000fc800078e02ff */
[C---:B------:R-:W-:Y:S02]  /*1df10*/  IMAD R21, R16.reuse, 0xfc0fc0f, R17 ;  /* 0x0fc0fc0f10157824 */ /* 0x040fe400078e0211 */
[----:B------:R-:W-:Y:S01]  /*1df20*/  IMAD.WIDE.U32 R16, R16, -0x3f03f03f, RZ ;  /* 0xc0fc0fc110107825 */ /* 0x000fe200078e00ff */
[----:B------:R-:W-:Y:S06]  /*1df30*/  @!P3 BRA `(.L_x_85) ;  /* 0x00000008003cb947 */ /* 0x000fec0003800000 */
[----:B------:R-:W-:Y:S02]  /*1df40*/  IMAD.IADD R22, R17, 0x1, R21 ;  /* 0x0000000111167824 */ /* 0x000fe400078e0215 */
[----:B------:R-:W-:Y:S02]  /*1df50*/  IMAD.MOV.U32 R18, RZ, RZ, R19 ;  /* 0x000000ffff127224 */ /* 0x000fe400078e0013 */
[----:B------:R-:W-:-:S07]  /*1df60*/  IMAD.MOV.U32 R20, RZ, RZ, R16 ;  /* 0x000000ffff147224 */ /* 0x000fce00078e0010 */
.L_x_86:
        /* <DEDUP_REMOVED lines=117> */
[----:B---3--:R-:W-:Y:S04]  /*1e6c0*/  STS [R18+0xe8], R29 ;  /* 0x0000e81d12007388 */ /* 0x008fe80000000800 */
[----:B-----5:R-:W3:Y:S04]  /*1e6d0*/  LD.E R31, desc[UR36][R14.64+0xec] ;  /* 0x0000ec240e1f7980 */ /* 0x020ee8000c101900 */
[----:B---3--:R-:W-:Y:S04]  /*1e6e0*/  STS [R18+0xec], R31 ;  /* 0x0000ec1f12007388 */ /* 0x008fe80000000800 */
[----:B------:R-:W3:Y:S04]  /*1e6f0*/  LD.E R33, desc[UR36][R14.64+0xf0] ;  /* 0x0000f0240e217980 */ /* 0x000ee8000c101900 */
[----:B---3--:R-:W-:Y:S04]  /*1e700*/  STS [R18+0xf0], R33 ;  /* 0x0000f02112007388 */ /* 0x008fe80000000800 */
[----:B0-----:R-:W3:Y:S04]  /*1e710*/  LD.E R23, desc[UR36][R14.64+0xf4] ;  /* 0x0000f4240e177980 */ /* 0x001ee8000c101900 */
[----:B---3--:R0:W-:Y:S04]  /*1e720*/  STS [R18+0xf4], R23 ;  /* 0x0000f41712007388 */ /* 0x0081e80000000800 */
[----:B-1----:R-:W3:Y:S04]  /*1e730*/  LD.E R25, desc[UR36][R14.64+0xf8] ;  /* 0x0000f8240e197980 */ /* 0x002ee8000c101900 */
[----:B---3--:R-:W-:Y:S04]  /*1e740*/  STS [R18+0xf8], R25 ;  /* 0x0000f81912007388 */ /* 0x008fe80000000800 */
[----:B--2---:R-:W2:Y:S01]  /*1e750*/  LD.E R27, desc[UR36][R14.64+0xfc] ;  /* 0x0000fc240e1b7980 */ /* 0x004ea2000c101900 */
[----:B------:R-:W-:-:S04]  /*1e760*/  ISETP.GT.U32.AND P3, PT, R20, 0x1, PT ;  /* 0x000000011400780c */ /* 0x000fc80003f64070 */
[----:B------:R-:W-:Y:S02]  /*1e770*/  ISETP.GT.AND.EX P3, PT, R22, RZ, PT, P3 ;  /* 0x000000ff1600720c */ /* 0x000fe40003f64330 */
[----:B------:R-:W-:Y:S01]  /*1e780*/  IADD3 R24, P4, PT, R14, 0x104, RZ ;  /* 0x000001040e187810 */ /* 0x000fe20007f9e0ff */
[----:B--2---:R-:W-:Y:S04]  /*1e790*/  STS [R18+0xfc], R27 ;  /* 0x0000fc1b12007388 */ /* 0x004fe80000000800 */
[----:B------:R1:W2:Y:S01]  /*1e7a0*/  LD.E R21, desc[UR36][R14.64+0x100] ;  /* 0x000100240e157980 */ /* 0x0002a2000c101900 */
[----:B------:R-:W-:Y:S01]  /*1e7b0*/  IADD3 R20, P5, PT, R20, -0x1, RZ ;  /* 0xffffffff14147810 */ /* 0x000fe20007fbe0ff */
[----:B0-----:R-:W-:-:S03]  /*1e7c0*/  IMAD.X R23, RZ, RZ, R15, P4 ;  /* 0x000000ffff177224 */ /* 0x001fc600020e060f */
[----:B------:R-:W-:Y:S01]  /*1e7d0*/  IADD3.X R22, PT, PT, R22, -0x1, RZ, P5, !PT ;  /* 0xffffffff16167810 */ /* 0x000fe20002ffe4ff */
[----:B-1----:R-:W-:Y:S02]  /*1e7e0*/  IMAD.MOV.U32 R14, RZ, RZ, R24 ;  /* 0x000000ffff0e7224 */ /* 0x002fe400078e0018 */
[----:B------:R-:W-:Y:S01]  /*1e7f0*/  IMAD.MOV.U32 R15, RZ, RZ, R23 ;  /* 0x000000ffff0f7224 */ /* 0x000fe200078e0017 */
[----:B--2---:R0:W-:Y:S02]  /*1e800*/  STS [R18+0x100], R21 ;  /* 0x0001001512007388 */ /* 0x0041e40000000800 */
[----:B0-----:R-:W-:Y:S01]  /*1e810*/  VIADD R18, R18, 0x104 ;  /* 0x0000010412127836 */ /* 0x001fe20000000000 */
[----:B------:R-:W-:Y:S06]  /*1e820*/  @P3 BRA `(.L_x_86) ;  /* 0xfffffff400d03947 */ /* 0x000fec000383ffff */
.L_x_85:
[----:B------:R-:W-:Y:S05]  /*1e830*/  BSYNC.RECONVERGENT B0 ;  /* 0x0000000000007941 */ /* 0x000fea0003800200 */
.L_x_84:
[----:B------:R-:W-:Y:S01]  /*1e840*/  BSSY.RECONVERGENT B0, `(.L_x_87) ;  /* 0x0000096000007945 */ /* 0x000fe20003800200 */
[----:B------:R-:W-:-:S03]  /*1e850*/  IMAD R16, R16, 0x104, R19 ;  /* 0x0000010410107824 */ /* 0x000fc600078e0213 */
[----:B------:R-:W-:Y:S05]  /*1e860*/  @!P2 BRA `(.L_x_88) ;  /* 0x00000008004ca947 */ /* 0x000fea0003800000 */
[--C-:B------:R-:W-:Y:S02]  /*1e870*/  SHF.R.U32.HI R14, RZ, 0x2, R35.reuse ;  /* 0x00000002ff0e7819 */ /* 0x100fe40000011623 */
[----:B------:R-:W-:-:S03]  /*1e880*/  SHF.R.U64 R17, R26, 0x2, R35 ;  /* 0x000000021a117819 */ /* 0x000fc60000001223 */
[----:B------:R-:W-:Y:S02]  /*1e890*/  IMAD R18, R14, -0x3f03f03f, RZ ;  /* 0xc0fc0fc10e127824 */ /* 0x000fe400078e02ff */
[----:B------:R-:W-:-:S04]  /*1e8a0*/  IMAD.WIDE.U32 R14, R17, -0x3f03f03f, RZ ;  /* 0xc0fc0fc1110e7825 */ /* 0x000fc800078e00ff */
[----:B------:R-:W-:-:S04]  /*1e8b0*/  IMAD R17, R17, 0xfc0fc0f, R18 ;  /* 0x0fc0fc0f11117824 */ /* 0x000fc800078e0212 */
[----:B------:R-:W-:-:S07]  /*1e8c0*/  IMAD.IADD R20, R15, 0x1, R17 ;  /* 0x000000010f147824 */ /* 0x000fce00078e0211 */
.L_x_89:
        /* <DEDUP_REMOVED lines=128> */
[----:B------:R-:W-:Y:S02]  /*1f0d0*/  ISETP.GT.U32.AND.EX P2, PT, R20, RZ, PT, P2 ;  /* 0x000000ff1400720c */ /* 0x000fe40003f44120 */
[----:B------:R-:W-:Y:S01]  /*1f0e0*/  IADD3 R14, P4, PT, R14, -0x1, RZ ;  /* 0xffffffff0e0e7810 */ /* 0x000fe20007f9e0ff */
[----:B--2---:R-:W-:Y:S04]  /*1f0f0*/  STS [R16+0xfc], R21 ;  /* 0x0000fc1510007388 */ /* 0x004fe80000000800 */
[----:B------:R1:W2:Y:S01]  /*1f100*/  LD.E R15, desc[UR36][R12.64+0x100] ;  /* 0x000100240c0f7980 */ /* 0x0002a2000c101900 */
[----:B------:R-:W-:Y:S02]  /*1f110*/  IADD3 R18, P3, PT, R12, 0x104, RZ ;  /* 0x000001040c127810 */ /* 0x000fe40007f7e0ff */
[----:B0-----:R-:W-:-:S03]  /*1f120*/  IADD3.X R17, PT, PT, R20, -0x1, RZ, P4, !PT ;  /* 0xffffffff14117810 */ /* 0x001fc600027fe4ff */
[----:B------:R-:W-:Y:S02]  /*1f130*/  IMAD.X R23, RZ, RZ, R13, P3 ;  /* 0x000000ffff177224 */ /* 0x000fe400018e060d */
[----:B------:R-:W-:Y:S02]  /*1f140*/  IMAD.MOV.U32 R20, RZ, RZ, R17 ;  /* 0x000000ffff147224 */ /* 0x000fe400078e0011 */
[----:B-1----:R-:W-:Y:S02]  /*1f150*/  IMAD.MOV.U32 R12, RZ, RZ, R18 ;  /* 0x000000ffff0c7224 */ /* 0x002fe400078e0012 */
[----:B------:R-:W-:Y:S01]  /*1f160*/  IMAD.MOV.U32 R13, RZ, RZ, R23 ;  /* 0x000000ffff0d7224 */ /* 0x000fe200078e0017 */
[----:B--2---:R0:W-:Y:S02]  /*1f170*/  STS [R16+0x100], R15 ;  /* 0x0001000f10007388 */ /* 0x0041e40000000800 */
[----:B0-----:R-:W-:Y:S01]  /*1f180*/  VIADD R16, R16, 0x104 ;  /* 0x0000010410107836 */ /* 0x001fe20000000000 */
[----:B------:R-:W-:Y:S06]  /*1f190*/  @P2 BRA `(.L_x_89) ;  /* 0xfffffff400cc2947 */ /* 0x000fec000383ffff */
.L_x_88:
[----:B------:R-:W-:Y:S05]  /*1f1a0*/  BSYNC.RECONVERGENT B0 ;  /* 0x0000000000007941 */ /* 0x000fea0003800200 */
.L_x_87:
[----:B------:R-:W-:Y:S02]  /*1f1b0*/  IMAD.MOV.U32 R14, RZ, RZ, R10 ;  /* 0x000000ffff0e7224 */ /* 0x000fe400078e000a */
[----:B------:R-:W-:Y:S02]  /*1f1c0*/  IMAD.MOV.U32 R15, RZ, RZ, R8 ;  /* 0x000000ffff0f7224 */ /* 0x000fe400078e0008 */
[----:B------:R-:W-:Y:S02]  /*1f1d0*/  IMAD R11, R6, 0x104, RZ ;  /* 0x00000104060b7824 */ /* 0x000fe400078e02ff */
[----:B------:R-:W-:-:S04]  /*1f1e0*/  IMAD.WIDE.U32 R14, R3, 0x104, R14 ;  /* 0x00000104030e7825 */ /* 0x000fc800078e000e */
[----:B------:R-:W-:Y:S01]  /*1f1f0*/  IMAD.IADD R15, R11, 0x1, R15 ;  /* 0x000000010b0f7824 */ /* 0x000fe200078e020f */
[----:B------:R-:W-:Y:S01]  /*1f200*/  IADD3 R8, P3, PT, -R4, R14, RZ ;  /* 0x0000000e04087210 */ /* 0x000fe20007f7e1ff */
[----:B------:R-:W-:-:S03]  /*1f210*/  IMAD R0, R3, 0x208, R0 ;  /* 0x0000020803007824 */ /* 0x000fc600078e0200 */
[----:B------:R-:W-:Y:S01]  /*1f220*/  ISETP.GE.U32.AND P2, PT, R8, -0x103, PT ;  /* 0xfffffefd0800780c */ /* 0x000fe20003f46070 */
[----:B------:R-:W-:-:S05]  /*1f230*/  IMAD.X R8, R15, 0x1, ~R7, P3 ;  /* 0x000000010f087824 */ /* 0x000fca00018e0e07 */
[----:B------:R-:W-:-:S13]  /*1f240*/  ISETP.GE.AND.EX P2, PT, R8, -0x1, PT, P2 ;  /* 0xffffffff0800780c */ /* 0x000fda0003f46320 */
[----:B------:R-:W-:Y:S05]  /*1f250*/  @!P2 BRA `(.L_x_90) ;  /* 0xffffffd80024a947 */ /* 0x000fea000383ffff */
.L_x_77:
[----:B------:R-:W-:Y:S05]  /*1f260*/  BSYNC.RECONVERGENT B1 ;  /* 0x0000000000017941 */ /* 0x000fea0003800200 */
.L_x_49:
[----:B------:R-:W2:Y:S01]  /*1f270*/  LDL R8, [R1+0x390] ;  /* 0x0003900001087983 */ /* 0x000ea20000100800 */
[----:B------:R-:W0:Y:S01]  /*1f280*/  LDCU UR4, c[0x0][0x380] ;  /* 0x00007000ff0477ac */ /* 0x000e220008000800 */
[C---:B------:R-:W-:Y:S01]  /*1f290*/  SHF.L.U64.HI R6, R3.reuse, 0x1, R6 ;  /* 0x0000000103067819 */ /* 0x040fe20000010206 */
[----:B------:R-:W-:Y:S01]  /*1f2a0*/  IMAD.SHL.U32 R3, R3, 0x2, RZ ;  /* 0x0000000203037824 */ /* 0x000fe200078e00ff */
[----:B------:R-:W-:Y:S01]  /*1f2b0*/  PLOP3.LUT P0, PT, P0, PT, PT, 0x8, 0x80 ;  /* 0x000000000080781c */ /* 0x000fe2000070e170 */
[----:B0-----:R-:W-:-:S05]  /*1f2c0*/  IMAD.U32 R0, RZ, RZ, UR4 ;  /* 0x00000004ff007e24 */ /* 0x001fca000f8e00ff */
[----:B------:R-:W-:-:S04]  /*1f2d0*/  ISETP.GE.U32.AND P2, PT, R3, R0, PT ;  /* 0x000000000300720c */ /* 0x000fc80003f46070 */
[----:B--2---:R-:W-:-:S13]  /*1f2e0*/  ISETP.GE.AND.EX P2, PT, R6, R8, PT, P2 ;  /* 0x000000080600720c */ /* 0x004fda0003f46320 */
[----:B------:R-:W-:Y:S05]  /*1f2f0*/  @!P2 BRA `(.L_x_91) ;  /* 0xfffffec000f0a947 */ /* 0x000fea000383ffff */
[----:B------:R-:W-:Y:S05]  /*1f300*/  BSYNC.RECONVERGENT B2 ;  /* 0x0000000000027941 */ /* 0x000fea0003800200 */
.L_x_48:
[----:B------:R-:W-:Y:S05]  /*1f310*/  @P1 BRA `(.L_x_47) ;  /* 0x000000fc00f41947 */ /* 0x000fea0003800000 */
[----:B------:R-:W-:-:S13]  /*1f320*/  ISETP.NE.AND P0, PT, R0, RZ, PT ;  /* 0x000000ff0000720c */ /* 0x000fda0003f05270 */
[----:B------:R-:W-:Y:S05]  /*1f330*/  @!P0 BREAK.RELIABLE B3 ;  /* 0x0000000000038942 */ /* 0x000fea0003800100 */
[----:B------:R-:W-:Y:S05]  /*1f340*/  @!P0 BRA `(.L_x_92) ;  /* 0x0000010000108947 */ /* 0x000fea0003800000 */
[----:B------:R-:W-:Y:S01]  /*1f350*/  ISETP.GE.AND P0, PT, R0, 0x1, PT ;  /* 0x000000010000780c */ /* 0x000fe20003f06270 */
[----:B------:R-:W-:-:S12]  /*1f360*/  BSSY.RECONVERGENT B0, `(.L_x_47) ;  /* 0x0000ff8000007945 */ /* 0x000fd80003800200 */
[----:B------:R-:W-:Y:S05]  /*1f370*/  @!P0 BRA `(.L_x_93) ;  /* 0x000000fc00d88947 */ /* 0x000fea0003800000 */
[----:B------:R-:W2:Y:S04]  /*1f380*/  LDL R11, [R1+0x398] ;  /* 0x00039800010b7983 */ /* 0x000ea80000100800 */
[----:B------:R-:W3:Y:S01]  /*1f390*/  LDL R8, [R1+0x39c] ;  /* 0x00039c0001087983 */ /* 0x000ee20000100800 */
[----:B------:R-:W0:Y:S01]  /*1f3a0*/  S2UR UR5, SR_CgaCtaId ;  /* 0x00000000000579c3 */ /* 0x000e220000008800 */
[----:B------:R-:W-:Y:S01]  /*1f3b0*/  UMOV UR4, 0x400 ;  /* 0x0000040000047882 */ /* 0x000fe20000000000 */
[----:B------:R-:W-:Y:S01]  /*1f3c0*/  BSSY.RECONVERGENT B1, `(.L_x_94) ;  /* 0x0000837000017945 */ /* 0x000fe20003800200 */
[----:B------:R-:W-:Y:S01]  /*1f3d0*/  UIADD3 UR4, UPT, UPT, UR4, 0x10, URZ ;  /* 0x0000001004047890 */ /* 0x000fe2000fffe0ff */
[----:B------:R-:W-:Y:S02]  /*1f3e0*/  IMAD.MOV.U32 R10, RZ, RZ, RZ ;  /* 0x000000ffff0a7224 */ /* 0x000fe400078e00ff */
[----:B------:R-:W-:Y:S01]  /*1f3f0*/  IMAD.MOV.U32 R9, RZ, RZ, RZ ;  /* 0x000000ffff097224 */ /* 0x000fe200078e00ff */
[----:B0-----:R-:W-:-:S06]  /*1f400*/  ULEA UR4, UR5, UR4, 0x18 ;  /* 0x0000000405047291 */ /* 0x001fcc000f8ec0ff */
[----:B------:R-:W-:-:S04]  /*1f410*/  IMAD.U32 R2, RZ, RZ, UR4 ;  /* 0x00000004ff027e24 */ /* 0x000fc8000f8e00ff */
[----:B------:R-:W-:Y:S02]  /*1f420*/  IMAD.MOV.U32 R3, RZ, RZ, R2 ;  /* 0x000000ffff037224 */ /* 0x000fe400078e0002 */
[----:B--2---:R-:W-:Y:S02]  /*1f430*/  IMAD.MOV.U32 R5, RZ, RZ, R11 ;  /* 0x000000ffff057224 */ /* 0x004fe400078e000b */
[----:B---3--:R-:W-:-:S07]  /*1f440*/  IMAD.MOV.U32 R4, RZ, RZ, R8 ;  /* 0x000000ffff047224 */ /* 0x008fce00078e0008 */
.L_x_95:
        /* <DEDUP_REMOVED lines=120> */
[----:B------:R-:W2:Y:S04]  /*1fbd0*/  LD.E R20, desc[UR36][R4.64+0xf0] ;  /* 0x0000f02404147980 */ /* 0x000ea8000c101900 */
[----:B--2---:R-:W-:Y:S04]  /*1fbe0*/  STS [R3+0xf0], R20 ;  /* 0x0000f01403007388 */ /* 0x004fe80000000800 */
[----:B------:R-:W2:Y:S04]  /*1fbf0*/  LD.E R22, desc[UR36][R4.64+0xf4] ;  /* 0x0000f42404167980 */ /* 0x000ea8000c101900 */
[----:B--2---:R-:W-:Y:S04]  /*1fc00*/  STS [R3+0xf4], R22 ;  /* 0x0000f41603007388 */ /* 0x004fe80000000800 */
[----:B------:R-:W2:Y:S04]  /*1fc10*/  LD.E R24, desc[UR36][R4.64+0xf8] ;  /* 0x0000f82404187980 */ /* 0x000ea8000c101900 */
[----:B--2---:R-:W-:Y:S04]  /*1fc20*/  STS [R3+0xf8], R24 ;  /* 0x0000f81803007388 */ /* 0x004fe80000000800 */
[----:B------:R-:W2:Y:S04]  /*1fc30*/  LD.E R26, desc[UR36][R4.64+0xfc] ;  /* 0x0000fc24041a7980 */ /* 0x000ea8000c101900 */
[----:B--2---:R-:W-:Y:S04]  /*1fc40*/  STS [R3+0xfc], R26 ;  /* 0x0000fc1a03007388 */ /* 0x004fe80000000800 */
        /* <DEDUP_REMOVED lines=1933> */
[----:B--2---:R-:W-:Y:S04]  /*27520*/  STS [R3+0x1018], R12 ;  /* 0x0010180c03007388 */ /* 0x004fe80000000800 */
[----:B---3--:R-:W2:Y:S04]  /*27530*/  LD.E R14, desc[UR36][R4.64+0x101c] ;  /* 0x00101c24040e7980 */ /* 0x008ea8000c101900 */
[----:B--2---:R2:W-:Y:S04]  /*27540*/  STS [R3+0x101c], R14 ;  /* 0x00101c0e03007388 */ /* 0x0045e80000000800 */
[----:B----4-:R-:W3:Y:S04]  /*27550*/  LD.E R16, desc[UR36][R4.64+0x1020] ;  /* 0x0010202404107980 */ /* 0x010ee8000c101900 */
[----:B---3--:R3:W-:Y:S04]  /*27560*/  STS [R3+0x1020], R16 ;  /* 0x0010201003007388 */ /* 0x0087e80000000800 */
[----:B-----5:R-:W4:Y:S04]  /*27570*/  LD.E R18, desc[UR36][R4.64+0x1024] ;  /* 0x0010242404127980 */ /* 0x020f28000c101900 */
[----:B----4-:R-:W-:Y:S04]  /*27580*/  STS [R3+0x1024], R18 ;  /* 0x0010241203007388 */ /* 0x010fe80000000800 */
[----:B0-----:R-:W4:Y:S04]  /*27590*/  LD.E R6, desc[UR36][R4.64+0x1028] ;  /* 0x0010282404067980 */ /* 0x001f28000c101900 */
[----:B----4-:R0:W-:Y:S04]  /*275a0*/  STS [R3+0x1028], R6 ;  /* 0x0010280603007388 */ /* 0x0101e80000000800 */
[----:B-1----:R-:W4:Y:S04]  /*275b0*/  LD.E R8, desc[UR36][R4.64+0x102c] ;  /* 0x00102c2404087980 */ /* 0x002f28000c101900 */
[----:B----4-:R1:W-:Y:S04]  /*275c0*/  STS [R3+0x102c], R8 ;  /* 0x00102c0803007388 */ /* 0x0103e80000000800 */
[----:B------:R-:W4:Y:S04]  /*275d0*/  LD.E R20, desc[UR36][R4.64+0x1030] ;  /* 0x0010302404147980 */ /* 0x000f28000c101900 */
[----:B----4-:R-:W-:Y:S04]  /*275e0*/  STS [R3+0x1030], R20 ;  /* 0x0010301403007388 */ /* 0x010fe80000000800 */
[----:B--2---:R-:W2:Y:S04]  /*275f0*/  LD.E R14, desc[UR36][R4.64+0x1034] ;  /* 0x00103424040e7980 */ /* 0x004ea8000c101900 */
[----:B--2---:R2:W-:Y:S04]  /*27600*/  STS [R3+0x1034], R14 ;  /* 0x0010340e03007388 */ /* 0x0045e80000000800 */
[----:B---3--:R-:W3:Y:S01]  /*27610*/  LD.E R16, desc[UR36][R4.64+0x1038] ;  /* 0x0010382404107980 */ /* 0x008ee2000c101900 */
[----:B------:R-:W-:-:S02]  /*27620*/  IADD3 R10, P1, PT, R10, 0x10, RZ ;  /* 0x000000100a0a7810 */ /* 0x000fc40007f3e0ff */
[----:B------:R-:W-:-:S03]  /*27630*/  LOP3.LUT R7, R0, 0x7ffffff0, RZ, 0xc0, !PT ;  /* 0x7ffffff000077812 */ /* 0x000fc600078ec0ff */
[----:B------:R-:W-:Y:S01]  /*27640*/  IMAD.X R9, RZ, RZ, R9, P1 ;  /* 0x000000ffff097224 */ /* 0x000fe200008e0609 */
[----:B------:R-:W-:-:S04]  /*27650*/  ISETP.NE.U32.AND P0, PT, R10, R7, PT ;  /* 0x000000070a00720c */ /* 0x000fc80003f05070 */
[----:B------:R-:W-:Y:S01]  /*27660*/  ISETP.NE.AND.EX P0, PT, R9, RZ, PT, P0 ;  /* 0x000000ff0900720c */ /* 0x000fe20003f05300 */
[----:B---3--:R-:W-:Y:S04]  /*27670*/  STS [R3+0x1038], R16 ;  /* 0x0010381003007388 */ /* 0x008fe80000000800 */
[----:B------:R3:W4:Y:S01]  /*27680*/  LD.E R12, desc[UR36][R4.64+0x103c] ;  /* 0x00103c24040c7980 */ /* 0x000722000c101900 */
[----:B------:R-:W-:Y:S01]  /*27690*/  IADD3 R11, P1, PT, R4, 0x1040, RZ ;  /* 0x00001040040b7810 */ /* 0x000fe20007f3e0ff */
[----:B0-----:R-:W-:Y:S02]  /*276a0*/  IMAD.MOV.U32 R6, RZ, RZ, R4 ;  /* 0x000000ffff067224 */ /* 0x001fe400078e0004 */
[----:B------:R-:W-:Y:S02]  /*276b0*/  IMAD.MOV.U32 R7, RZ, RZ, R5 ;  /* 0x000000ffff077224 */ /* 0x000fe400078e0005 */
[----:B-1----:R-:W-:-:S02]  /*276c0*/  IMAD.MOV.U32 R8, RZ, RZ, R3 ;  /* 0x000000ffff087224 */ /* 0x002fc400078e0003 */
[----:B--2---:R-:W-:Y:S02]  /*276d0*/  IMAD.X R14, RZ, RZ, R5, P1 ;  /* 0x000000ffff0e7224 */ /* 0x004fe400008e0605 */
[----:B---3--:R-:W-:Y:S02]  /*276e0*/  IMAD.MOV.U32 R4, RZ, RZ, R11 ;  /* 0x000000ffff047224 */ /* 0x008fe400078e000b */
[----:B------:R-:W-:Y:S01]  /*276f0*/  IMAD.MOV.U32 R5, RZ, RZ, R14 ;  /* 0x000000ffff057224 */ /* 0x000fe200078e000e */
[----:B----4-:R0:W-:Y:S02]  /*27700*/  STS [R3+0x103c], R12 ;  /* 0x00103c0c03007388 */ /* 0x0101e40000000800 */
[----:B0-----:R-:W-:Y:S01]  /*27710*/  VIADD R3, R3, 0x1040 ;  /* 0x0000104003037836 */ /* 0x001fe20000000000 */
[----:B------:R-:W-:Y:S06]  /*27720*/  @P0 BRA `(.L_x_95) ;  /* 0xffffff7c00480947 */ /* 0x000fec000383ffff */
[----:B------:R-:W-:Y:S05]  /*27730*/  BSYNC.RECONVERGENT B1 ;  /* 0x0000000000017941 */ /* 0x000fea0003800200 */
.L_x_94:
[----:B------:R-:W-:-:S13]  /*27740*/  LOP3.LUT P0, R9, R0, 0xf, RZ, 0xc0, !PT ;  /* 0x0000000f00097812 */ /* 0x000fda000780c0ff */
[----:B------:R-:W-:Y:S05]  /*27750*/  @!P0 BRA `(.L_x_93) ;  /* 0x0000007800e08947 */ /* 0x000fea0003800000 */
[----:B------:R-:W-:Y:S01]  /*27760*/  VIADD R9, R9, 0xffffffff ;  /* 0xffffffff09097836 */ /* 0x000fe20000000000 */
[----:B------:R-:W-:Y:S04]  /*27770*/  BSSY.RECONVERGENT B1, `(.L_x_96) ;  /* 0x0000417000017945 */ /* 0x000fe80003800200 */
[----:B------:R-:W-:Y:S02]  /*27780*/  ISETP.GE.U32.AND P0, PT, R9, 0x7, PT ;  /* 0x000000070900780c */ /* 0x000fe40003f06070 */
[----:B------:R-:W-:-:S11]  /*27790*/  LOP3.LUT P1, R9, R0, 0x7, RZ, 0xc0, !PT ;  /* 0x0000000700097812 */ /* 0x000fd6000782c0ff */
[----:B------:R-:W-:Y:S05]  /*277a0*/  @!P0 BRA `(.L_x_97) ;  /* 0x00000040004c8947 */ /* 0x000fea0003800000 */
[----:B------:R-:W2:Y:S04]  /*277b0*/  LD.E R3, desc[UR36][R6.64+0x1040] ;  /* 0x0010402406037980 */ /* 0x000ea8000c101900 */
[----:B--2---:R0:W-:Y:S04]  /*277c0*/  STS [R8+0x1040], R3 ;  /* 0x0010400308007388 */ /* 0x0041e80000000800 */
        /* <DEDUP_REMOVED lines=1017> */
[----:B--2---:R-:W-:Y:S04]  /*2b760*/  STS [R8+0x1834], R5 ;  /* 0x0018340508007388 */ /* 0x004fe80000000800 */
[----:B------:R-:W2:Y:S04]  /*2b770*/  LD.E R11, desc[UR36][R6.64+0x1838] ;  /* 0x00183824060b7980 */ /* 0x000ea8000c101900 */
[----:B--2---:R1:W-:Y:S04]  /*2b780*/  STS [R8+0x1838], R11 ;  /* 0x0018380b08007388 */ /* 0x0043e80000000800 */
        /* <DEDUP_REMOVED lines=8> */
[----:B------:R-:W4:Y:S04]  /*2b810*/  LD.E R19, desc[UR36][R6.64+0x184c] ;  /* 0x00184c2406137980 */ /* 0x000f28000c101900 */
[----:B----4-:R-:W-:Y:S04]  /*2b820*/  STS [R8+0x184c], R19 ;  /* 0x00184c1308007388 */ /* 0x010fe80000000800 */
[----:B-1----:R-:W4:Y:S04]  /*2b830*/  LD.E R11, desc[UR36][R6.64+0x1850] ;  /* 0x00185024060b7980 */ /* 0x002f28000c101900 */
[----:B----4-:R-:W-:Y:S04]  /*2b840*/  STS [R8+0x1850], R11 ;  /* 0x0018500b08007388 */ /* 0x010fe80000000800 */
[----:B--2---:R-:W2:Y:S04]  /*2b850*/  LD.E R13, desc[UR36][R6.64+0x1854] ;  /* 0x00185424060d7980 */ /* 0x004ea8000c101900 */
[----:B--2---:R-:W-:Y:S04]  /*2b860*/  STS [R8+0x1854], R13 ;  /* 0x0018540d08007388 */ /* 0x004fe80000000800 */
[----:B---3--:R-:W2:Y:S01]  /*2b870*/  LD.E R15, desc[UR36][R6.64+0x1858] ;  /* 0x00185824060f7980 */ /* 0x008ea2000c101900 */
[----:B------:R-:W-:-:S03]  /*2b880*/  IADD3 R4, P0, PT, R6, 0x1860, RZ ;  /* 0x0000186006047810 */ /* 0x000fc60007f1e0ff */
[----:B--2---:R-:W-:Y:S04]  /*2b890*/  STS [R8+0x1858], R15 ;  /* 0x0018580f08007388 */ /* 0x004fe80000000800 */
[----:B------:R-:W2:Y:S01]  /*2b8a0*/  LD.E R5, desc[UR36][R6.64+0x185c] ;  /* 0x00185c2406057980 */ /* 0x000ea2000c101900 */
[----:B0-----:R-:W-:-:S03]  /*2b8b0*/  VIADD R3, R8, 0x1860 ;  /* 0x0000186008037836 */ /* 0x001fc60000000000 */
[----:B--2---:R0:W-:Y:S02]  /*2b8c0*/  STS [R8+0x185c], R5 ;  /* 0x00185c0508007388 */ /* 0x0041e40000000800 */
[----:B0-----:R-:W-:-:S07]  /*2b8d0*/  IMAD.X R5, RZ, RZ, R7, P0 ;  /* 0x000000ffff057224 */ /* 0x001fce00000e0607 */
.L_x_97:
[----:B------:R-:W-:Y:S05]  /*2b8e0*/  BSYNC.RECONVERGENT B1 ;  /* 0x0000000000017941 */ /* 0x000fea0003800200 */
.L_x_96:
[----:B------:R-:W-:Y:S05]  /*2b8f0*/  @!P1 BRA `(.L_x_93) ;  /* 0x0000003800789947 */ /* 0x000fea0003800000 */
[----:B------:R-:W-:Y:S01]  /*2b900*/  VIADD R9, R9, 0xffffffff ;  /* 0xffffffff09097836 */ /* 0x000fe20000000000 */
[----:B------:R-:W-:Y:S01]  /*2b910*/  BSSY.RECONVERGENT B1, `(.L_x_98) ;  /* 0x0000211000017945 */ /* 0x000fe20003800200 */
[----:B------:R-:W-:-:S03]  /*2b920*/  LOP3.LUT P1, R7, R0, 0x3, RZ, 0xc0, !PT ;  /* 0x0000000300077812 */ /* 0x000fc6000782c0ff */
[----:B------:R-:W-:-:S13]  /*2b930*/  ISETP.GE.U32.AND P0, PT, R9, 0x3, PT ;  /* 0x000000030900780c */ /* 0x000fda0003f06070 */
[----:B------:R-:W-:Y:S05]  /*2b940*/  @!P0 BRA `(.L_x_99) ;  /* 0x0000002000348947 */ /* 0x000fea0003800000 */
        /* <DEDUP_REMOVED lines=509> */
[----:B-----5:R-:W-:Y:S04]  /*2d920*/  STS [R3+0x3f8], R18 ;  /* 0x0003f81203007388 */ /* 0x020fe80000000800 */
[----:B0-----:R-:W5:Y:S04]  /*2d930*/  LD.E R8, desc[UR36][R4.64+0x3fc] ;  /* 0x0003fc2404087980 */ /* 0x001f68000c101900 */
[----:B-----5:R-:W-:Y:S04]  /*2d940*/  STS [R3+0x3fc], R8 ;  /* 0x0003fc0803007388 */ /* 0x020fe80000000800 */
[----:B-1----:R-:W5:Y:S04]  /*2d950*/  LD.E R10, desc[UR36][R4.64+0x400] ;  /* 0x00040024040a7980 */ /* 0x002f68000c101900 */
[----:B-----5:R-:W-:Y:S04]  /*2d960*/  STS [R3+0x400], R10 ;  /* 0x0004000a03007388 */ /* 0x020fe80000000800 */
[----:B--2---:R-:W2:Y:S04]  /*2d970*/  LD.E R12, desc[UR36][R4.64+0x404] ;  /* 0x00040424040c7980 */ /* 0x004ea8000c101900 */
[----:B--2---:R-:W-:Y:S04]  /*2d980*/  STS [R3+0x404], R12 ;  /* 0x0004040c03007388 */ /* 0x004fe80000000800 */
[----:B---3--:R-:W2:Y:S01]  /*2d990*/  LD.E R14, desc[UR36][R4.64+0x408] ;  /* 0x00040824040e7980 */ /* 0x008ea2000c101900 */
[----:B------:R-:W-:-:S03]  /*2d9a0*/  IADD3 R9, P0, PT, R4, 0x410, RZ ;  /* 0x0000041004097810 */ /* 0x000fc60007f1e0ff */
[----:B--2---:R-:W-:Y:S04]  /*2d9b0*/  STS [R3+0x408], R14 ;  /* 0x0004080e03007388 */ /* 0x004fe80000000800 */
[----:B------:R0:W2:Y:S01]  /*2d9c0*/  LD.E R6, desc[UR36][R4.64+0x40c] ;  /* 0x00040c2404067980 */ /* 0x0000a2000c101900 */
[----:B----4-:R-:W-:Y:S02]  /*2d9d0*/  IMAD.X R16, RZ, RZ, R5, P0 ;  /* 0x000000ffff107224 */ /* 0x010fe400000e0605 */
[----:B0-----:R-:W-:Y:S02]  /*2d9e0*/  IMAD.MOV.U32 R4, RZ, RZ, R9 ;  /* 0x000000ffff047224 */ /* 0x001fe400078e0009 */
[----:B------:R-:W-:Y:S01]  /*2d9f0*/  IMAD.MOV.U32 R5, RZ, RZ, R16 ;  /* 0x000000ffff057224 */ /* 0x000fe200078e0010 */
[----:B--2---:R0:W-:Y:S02]  /*2da00*/  STS [R3+0x40c], R6 ;  /* 0x00040c0603007388 */ /* 0x0041e40000000800 */
[----:B0-----:R-:W-:-:S07]  /*2da10*/  VIADD R3, R3, 0x410 ;  /* 0x0000041003037836 */ /* 0x001fce0000000000 */
.L_x_99:
[----:B------:R-:W-:Y:S05]  /*2da20*/  BSYNC.RECONVERGENT B1 ;  /* 0x0000000000017941 */ /* 0x000fea0003800200 */
.L_x_98:
        /* <DEDUP_REMOVED lines=121> */
[----:B------:R-:W4:Y:S04]  /*2e1c0*/  LD.E R18, desc[UR36][R4.64+0xf0] ;  /* 0x0000f02404127980 */ /* 0x000f28000c101900 */
[----:B----4-:R3:W-:Y:S04]  /*2e1d0*/  STS [R3+0xf0], R18 ;  /* 0x0000f01203007388 */ /* 0x0107e80000000800 */
[----:B0-----:R-:W4:Y:S04]  /*2e1e0*/  LD.E R8, desc[UR36][R4.64+0xf4] ;  /* 0x0000f42404087980 */ /* 0x001f28000c101900 */
[----:B----4-:R3:W-:Y:S04]  /*2e1f0*/  STS [R3+0xf4], R8 ;  /* 0x0000f40803007388 */ /* 0x0107e80000000800 */
[----:B-1----:R-:W4:Y:S04]  /*2e200*/  LD.E R10, desc[UR36][R4.64+0xf8] ;  /* 0x0000f824040a7980 */ /* 0x002f28000c101900 */
[----:B----4-:R3:W-:Y:S04]  /*2e210*/  STS [R3+0xf8], R10 ;  /* 0x0000f80a03007388 */ /* 0x0107e80000000800 */
[----:B--2---:R-:W2:Y:S04]  /*2e220*/  LD.E R12, desc[UR36][R4.64+0xfc] ;  /* 0x0000fc24040c7980 */ /* 0x004ea8000c101900 */
[----:B--2---:R3:W-:Y:S04]  /*2e230*/  STS [R3+0xfc], R12 ;  /* 0x0000fc0c03007388 */ /* 0x0047e80000000800 */
[----:B------:R-:W2:Y:S01]  /*2e240*/  LD.E R6, desc[UR36][R4.64+0x100] ;  /* 0x0001002404067980 */ /* 0x000ea2000c101900 */
[----:B------:R-:W-:-:S03]  /*2e250*/  ISETP.NE.AND P0, PT, R7, 0x1, PT ;  /* 0x000000010700780c */ /* 0x000fc60003f05270 */
[----:B--2---:R3:W-:Y:S10]  /*2e260*/  STS [R3+0x100], R6 ;  /* 0x0001000603007388 */ /* 0x0047f40000000800 */
[----:B------:R-:W-:Y:S05]  /*2e270*/  @!P0 BRA `(.L_x_93) ;  /* 0x0000001000188947 */ /* 0x000fea0003800000 */
[----:B---3--:R-:W2:Y:S04]  /*2e280*/  LD.E R6, desc[UR36][R4.64+0x104] ;  /* 0x0001042404067980 */ /* 0x008ea8000c101900 */
        /* <DEDUP_REMOVED lines=117> */
[----:B-----5:R-:W3:Y:S04]  /*2e9e0*/  LD.E R16, desc[UR36][R4.64+0x1f0] ;  /* 0x0001f02404107980 */ /* 0x020ee8000c101900 */
[----:B---3--:R4:W-:Y:S04]  /*2e9f0*/  STS [R3+0x1f0], R16 ;  /* 0x0001f01003007388 */ /* 0x0089e80000000800 */
[----:B------:R-:W3:Y:S04]  /*2ea00*/  LD.E R18, desc[UR36][R4.64+0x1f4] ;  /* 0x0001f42404127980 */ /* 0x000ee8000c101900 */
[----:B---3--:R4:W-:Y:S04]  /*2ea10*/  STS [R3+0x1f4], R18 ;  /* 0x0001f41203007388 */ /* 0x0089e80000000800 */
[----:B0-----:R-:W3:Y:S04]  /*2ea20*/  LD.E R8, desc[UR36][R4.64+0x1f8] ;  /* 0x0001f82404087980 */ /* 0x001ee8000c101900 */
[----:B---3--:R4:W-:Y:S04]  /*2ea30*/  STS [R3+0x1f8], R8 ;  /* 0x0001f80803007388 */ /* 0x0089e80000000800 */
[----:B-1----:R-:W3:Y:S04]  /*2ea40*/  LD.E R10, desc[UR36][R4.64+0x1fc] ;  /* 0x0001fc24040a7980 */ /* 0x002ee8000c101900 */
[----:B---3--:R4:W-:Y:S04]  /*2ea50*/  STS [R3+0x1fc], R10 ;  /* 0x0001fc0a03007388 */ /* 0x0089e80000000800 */
[----:B--2---:R-:W2:Y:S04]  /*2ea60*/  LD.E R12, desc[UR36][R4.64+0x200] ;  /* 0x00020024040c7980 */ /* 0x004ea8000c101900 */
[----:B--2---:R4:W-:Y:S04]  /*2ea70*/  STS [R3+0x200], R12 ;  /* 0x0002000c03007388 */ /* 0x0049e80000000800 */
[----:B------:R-:W2:Y:S01]  /*2ea80*/  LD.E R6, desc[UR36][R4.64+0x204] ;  /* 0x0002042404067980 */ /* 0x000ea2000c101900 */
[----:B------:R-:W-:-:S03]  /*2ea90*/  ISETP.NE.AND P0, PT, R7, 0x2, PT ;  /* 0x000000020700780c */ /* 0x000fc60003f05270 */
[----:B--2---:R4:W-:Y:S10]  /*2eaa0*/  STS [R3+0x204], R6 ;  /* 0x0002040603007388 */ /* 0x0049f40000000800 */
[----:B------:R-:W-:Y:S05]  /*2eab0*/  @!P0 BRA `(.L_x_93) ;  /* 0x0000000800088947 */ /* 0x000fea0003800000 */
[----:B----4-:R-:W2:Y:S04]  /*2eac0*/  LD.E R6, desc[UR36][R4.64+0x208] ;  /* 0x0002082404067980 */ /* 0x010ea8000c101900 */
        /* <DEDUP_REMOVED lines=127> */
[----:B------:R-:W2:Y:S04]  /*2f2c0*/  LD.E R6, desc[UR36][R4.64+0x308] ;  /* 0x0003082404067980 */ /* 0x000ea8000c101900 */
[----:B--2---:R3:W-:Y:S02]  /*2f2d0*/  STS [R3+0x308], R6 ;  /* 0x0003080603007388 */ /* 0x0047e40000000800 */
.L_x_93:
[----:B------:R-:W-:Y:S05]  /*2f2e0*/  BSYNC.RECONVERGENT B0 ;  /* 0x0000000000007941 */ /* 0x000fea0003800200 */
.L_x_47:
[----:B------:R-:W-:-:S13]  /*2f2f0*/  ISETP.NE.AND P0, PT, R0, RZ, PT ;  /* 0x000000ff0000720c */ /* 0x000fda0003f05270 */
[----:B------:R-:W-:Y:S05]  /*2f300*/  @!P0 BREAK.RELIABLE B3 ;  /* 0x0000000000038942 */ /* 0x000fea0003800100 */
[----:B------:R-:W-:Y:S05]  /*2f310*/  @!P0 BRA `(.L_x_92) ;  /* 0x00000000001c8947 */ /* 0x000fea0003800000 */
[----:B------:R-:W-:Y:S05]  /*2f320*/  BSYNC.RELIABLE B3 ;  /* 0x0000000000037941 */ /* 0x000fea0003800100 */
.L_x_46:
[----:B-1---5:R1:W5:Y:S01]  /*2f330*/  LDL.LU R4, [R1+0x39c] ;  /* 0x00039c0001047983 */ /* 0x0223620000300800 */
[----:B------:R-:W-:-:S03]  /*2f340*/  MOV R0, 0x1c8 ;  /* 0x000001c800007802 */ /* 0x000fc60000000f00 */
[----:B------:R1:W5:Y:S01]  /*2f350*/  LDL.LU R5, [R1+0x398] ;  /* 0x0003980001057983 */ /* 0x0003620000300800 */
[----:B0--34-:R1:W0:Y:S03]  /*2f360*/  LDC.64 R6, c[0x4][R0] ;  /* 0x0100000000067b82 */ /* 0x0192260000000a00 */
[----:B------:R-:W-:-:S07]  /*2f370*/  LEPC R20, `(.L_x_92) ;  /* 0x000000001014794e */ /* 0x000fce0000000000 */
[----:B01---5:R-:W-:Y:S05]  /*2f380*/  CALL.ABS.NOINC R6 ;  /* 0x0000000006007343 */ /* 0x023fea0003c00000 */
.L_x_92:
[----:B------:R-:W-:Y:S05]  /*2f390*/  BSYNC.RECONVERGENT B6 ;  /* 0x0000000000067941 */ /* 0x000fea0003800200 */
.L_x_45:
[----:B---34-:R-:W2:Y:S01]  /*2f3a0*/  LDL R16, [R1+0x3a4] ;  /* 0x0003a40001107983 */ /* 0x018ea20000100800 */
[----:B------:R-:W3:Y:S01]  /*2f3b0*/  S2UR UR5, SR_CgaCtaId ;  /* 0x00000000000579c3 */ /* 0x000ee20000008800 */
[----:B------:R-:W-:-:S07]  /*2f3c0*/  UMOV UR4, 0x400 ;  /* 0x0000040000047882 */ /* 0x000fce0000000000 */
[----:B-1---5:R-:W2:Y:S01]  /*2f3d0*/  LDC.64 R4, c[0x0][0x388] ;  /* 0x0000e200ff047b82 */ /* 0x022ea20000000a00 */
[----:B---3--:R-:W-:-:S09]  /*2f3e0*/  ULEA UR4, UR5, UR4, 0x18 ;  /* 0x0000000405047291 */ /* 0x008fd2000f8ec0ff */
[----:B------:R-:W1:Y:S01]  /*2f3f0*/  LDS R3, [UR4+0x10] ;  /* 0x00001004ff037984 */ /* 0x000e620008000800 */
[----:B--2---:R-:W-:-:S05]  /*2f400*/  IMAD.WIDE.U32 R4, R16, 0x4, R4 ;  /* 0x0000000410047825 */ /* 0x004fca00078e0004 */
[----:B-1----:R1:W-:Y:S02]  /*2f410*/  STG.E desc[UR36][R4.64], R3 ;  /* 0x0000000304007986 */ /* 0x0023e4000c101924 */
.L_x_24:
[----:B------:R-:W2:Y:S01]  /*2f420*/  LDL R0, [R1+0x3a8] ;  /* 0x0003a80001007983 */ /* 0x000ea20000100800 */
[----:B------:R-:W2:Y:S02]  /*2f430*/  LDCU UR4, c[0x0][0x380] ;  /* 0x00007000ff0477ac */ /* 0x000ea40008000800 */
[----:B--2---:R-:W-:Y:S01]  /*2f440*/  ISETP.GE.AND P0, PT, R0, UR4, PT ;  /* 0x0000000400007c0c */ /* 0x004fe2000bf06270 */
[----:B------:R-:W-:Y:S05]  /*2f450*/  WARPSYNC.ALL ;  /* 0x0000000000007948 */ /* 0x000fea0003800000 */
[----:B------:R-:W-:Y:S01]  /*2f460*/  BSSY.RECONVERGENT B0, `(.L_x_100) ;  /* 0x00001bd000007945 */ /* 0x000fe20003800200 */
[----:B------:R-:W-:Y:S06]  /*2f470*/  BAR.SYNC.DEFER_BLOCKING 0x0 ;  /* 0x0000000000007b1d */ /* 0x000fec0000010000 */
[----:B------:R-:W-:Y:S05]  /*2f480*/  @P0 BRA `(.L_x_101) ;  /* 0x0000001800e80947 */ /* 0x000fea0003800000 */
[----:B------:R-:W2:Y:S01]  /*2f490*/  S2UR UR5, SR_CgaCtaId ;  /* 0x00000000000579c3 */ /* 0x000ea20000008800 */
[----:B------:R-:W-:Y:S01]  /*2f4a0*/  UMOV UR4, 0x400 ;  /* 0x0000040000047882 */ /* 0x000fe20000000000 */
[----:B------:R-:W-:Y:S01]  /*2f4b0*/  IMAD.MOV.U32 R76, RZ, RZ, R0 ;  /* 0x000000ffff4c7224 */ /* 0x000fe200078e0000 */
[----:B--2---:R-:W-:-:S09]  /*2f4c0*/  ULEA UR4, UR5, UR4, 0x18 ;  /* 0x0000000405047291 */ /* 0x004fd2000f8ec0ff */
[----:B------:R-:W2:Y:S03]  /*2f4d0*/  LDS R7, [UR4] ;  /* 0x00000004ff077984 */ /* 0x000ea60008000800 */
.L_x_125:
[----:B-1-3--:R-:W3:Y:S01]  /*2f4e0*/  LDL R0, [R1+0x3a0] ;  /* 0x0003a00001007983 */ /* 0x00aee20000100800 */
[----:B------:R-:W4:Y:S01]  /*2f4f0*/  LDCU UR4, c[0x0][0x380] ;  /* 0x00007000ff0477ac */ /* 0x000f220008000800 */
[----:B------:R-:W-:Y:S01]  /*2f500*/  BSSY.RECONVERGENT B1, `(.L_x_102) ;  /* 0x000012a000017945 */ /* 0x000fe20003800200 */
[----:B----4-:R-:W-:Y:S01]  /*2f510*/  UISETP.GE.AND UP0, UPT, UR4, 0x1, UPT ;  /* 0x000000010400788c */ /* 0x010fe2000bf06270 */
[----:B---3--:R-:W-:-:S05]  /*2f520*/  IMAD.IADD R76, R0, 0x1, R76 ;  /* 0x00000001004c7824 */ /* 0x008fca00078e024c */
[----:B------:R-:W-:-:S03]  /*2f530*/  ISETP.GE.AND P0, PT, R76, UR4, PT ;  /* 0x000000044c007c0c */ /* 0x000fc6000bf06270 */
[----:B0-----:R-:W-:Y:S10]  /*2f540*/  BRA.U !UP0, `(.L_x_103) ;  /* 0x0000001108447547 */ /* 0x001ff4000b800000 */
[----:B------:R-:W3:Y:S04]  /*2f550*/  LDL.64 R14, [R1+0x110] ;  /* 0x00011000010e7983 */ /* 0x000ee80000100a00 */
[----:B-1----:R-:W4:Y:S04]  /*2f560*/  LDL.64 R4, [R1+0x120] ;  /* 0x0001200001047983 */ /* 0x002f280000100a00 */
[----:B------:R-:W5:Y:S01]  /*2f570*/  LDL.64 R8, [R1+0x118] ;  /* 0x0001180001087983 */ /* 0x000f620000100a00 */
[----:B------:R-:W1:Y:S01]  /*2f580*/  S2UR UR5, SR_CgaCtaId ;  /* 0x00000000000579c3 */ /* 0x000e620000008800 */
[----:B------:R-:W-:Y:S01]  /*2f590*/  UMOV UR4, 0x400 ;  /* 0x0000040000047882 */ /* 0x000fe20000000000 */
[----:B------:R-:W-:Y:S01]  /*2f5a0*/  IMAD.MOV.U32 R13, RZ, RZ, 0x2f800000 ;  /* 0x2f800000ff0d7424 */ /* 0x000fe200078e00ff */
[----:B------:R-:W-:Y:S01]  /*2f5b0*/  UIADD3 UR4, UPT, UPT, UR4, 0x10, URZ ;  /* 0x0000001004047890 */ /* 0x000fe2000fffe0ff */
[----:B------:R-:W-:Y:S03]  /*2f5c0*/  BSSY.RECONVERGENT B2, `(.L_x_104) ;  /* 0x0000084000027945 */ /* 0x000fe60003800200 */
[----:B-1----:R-:W-:Y:S01]  /*2f5d0*/  ULEA UR4, UR5, UR4, 0x18 ;  /* 0x0000000405047291 */ /* 0x002fe2000f8ec0ff */
[----:B---3--:R-:W-:Y:S01]  /*2f5e0*/  SHF.R.U32.HI R0, RZ, 0x2, R15 ;  /* 0x00000002ff007819 */ /* 0x008fe2000001160f */
[----:B------:R-:W-:-:S03]  /*2f5f0*/  VIADD R10, R14, 0x587c5 ;  /* 0x000587c50e0a7836 */ /* 0x000fc60000000000 */
[----:B------:R-:W-:Y:S01]  /*2f600*/  LOP3.LUT R0, R0, R15, RZ, 0x3c, !PT ;  /* 0x0000000f00007212 */ /* 0x000fe200078e3cff */
[----:B----4-:R-:W-:Y:S02]  /*2f610*/  IMAD.SHL.U32 R3, R5, 0x10, RZ ;  /* 0x0000001005037824 */ /* 0x010fe400078e00ff */
[----:B------:R-:W-:Y:S02]  /*2f620*/  IMAD.MOV.U32 R17, RZ, RZ, R4 ;  /* 0x000000ffff117224 */ /* 0x000fe400078e0004 */
[C---:B------:R-:W-:Y:S02]  /*2f630*/  IMAD.SHL.U32 R2, R0.reuse, 0x2, RZ ;  /* 0x0000000200027824 */ /* 0x040fe400078e00ff */
[----:B-----5:R-:W-:Y:S02]  /*2f640*/  IMAD.MOV.U32 R16, RZ, RZ, R9 ;  /* 0x000000ffff107224 */ /* 0x020fe400078e0009 */
[----:B------:R-:W-:Y:S01]  /*2f650*/  IMAD.MOV.U32 R11, RZ, RZ, R8 ;  /* 0x000000ffff0b7224 */ /* 0x000fe200078e0008 */
[----:B------:R-:W-:Y:S01]  /*2f660*/  LOP3.LUT R0, R0, R2, R3, 0x96, !PT ;  /* 0x0000000200007212 */ /* 0x000fe200078e9603 */
[----:B------:R-:W-:Y:S01]  /*2f670*/  IMAD.MOV.U32 R2, RZ, RZ, R5 ;  /* 0x000000ffff027224 */ /* 0x000fe200078e0005 */
[----:B------:R-:W-:Y:S01]  /*2f680*/  STL.64 [R1+0x118], R16 ;  /* 0x0001181001007387 */ /* 0x000fe20000100a00 */
[----:B------:R-:W-:Y:S01]  /*2f690*/  IMAD.MOV.U32 R15, RZ, RZ, RZ ;  /* 0x000000ffff0f7224 */ /* 0x000fe200078e00ff */
[----:B------:R-:W-:-:S02]  /*2f6a0*/  LOP3.LUT R3, R0, R5, RZ, 0x3c, !PT ;  /* 0x0000000500037212 */ /* 0x000fc400078e3cff */
[----:B------:R-:W-:Y:S03]  /*2f6b0*/  STL.64 [R1+0x110], R10 ;  /* 0x0001100a01007387 */ /* 0x000fe60000100a00 */
[----:B------:R-:W-:Y:S01]  /*2f6c0*/  IMAD.IADD R0, R3, 0x1, R10 ;  /* 0x0000000103007824 */ /* 0x000fe200078e020a */
[----:B------:R1:W-:Y:S04]  /*2f6d0*/  STL.64 [R1+0x120], R2 ;  /* 0x0001200201007387 */ /* 0x0003e80000100a00 */
[----:B------:R-:W-:-:S05]  /*2f6e0*/  I2FP.F32.U32 R0, R0 ;  /* 0x0000000000007245 */ /* 0x000fca0000201000 */
[----:B------:R-:W-:Y:S01]  /*2f6f0*/  FFMA R0, R0, R13, 1.1641532182693481445e-10 ;  /* 0x2f00000000007423 */ /* 0x000fe2000000000d */
[----:B------:R-:W-:Y:S02]  /*2f700*/  IMAD.MOV.U32 R13, RZ, RZ, RZ ;  /* 0x000000ffff0d7224 */ /* 0x000fe400078e00ff */
[----:B-1----:R-:W-:Y:S02]  /*2f710*/  IMAD.U32 R2, RZ, RZ, UR4 ;  /* 0x00000004ff027e24 */ /* 0x002fe4000f8e00ff */
[----:B--2---:R-:W-:-:S07]  /*2f720*/  FMUL R0, R7, R0 ;  /* 0x0000000007007220 */ /* 0x004fce0000400000 */
.L_x_106:
[----:B0-----:R-:W-:-:S05]  /*2f730*/  IMAD R6, R15, 0x104, R2 ;  /* 0x000001040f067824 */ /* 0x001fca00078e0202 */
[----:B------:R-:W0:Y:S02]  /*2f740*/  LDS R74, [R6] ;  /* 0x00000000064a7984 */ /* 0x000e240000000800 */
[----:B0-----:R-:W-:-:S05]  /*2f750*/  FADD R13, R74, R13 ;  /* 0x0000000d4a0d7221 */ /* 0x001fca0000000000 */
[----:B------:R-:W-:-:S13]  /*2f760*/  FSETP.GEU.AND P1, PT, R0, R13, PT ;  /* 0x0000000d0000720b */ /* 0x000fda0003f2e000 */
[----:B------:R-:W-:Y:S05]  /*2f770*/  @!P1 BRA `(.L_x_105) ;  /* 0x0000000000189947 */ /* 0x000fea0003800000 */
[----:B------:R-:W0:Y:S01]  /*2f780*/  LDCU UR4, c[0x0][0x380] ;  /* 0x00007000ff0477ac */ /* 0x000e220008000800 */
[----:B------:R-:W-:-:S05]  /*2f790*/  VIADD R15, R15, 0x1 ;  /* 0x000000010f0f7836 */ /* 0x000fca0000000000 */
[----:B0-----:R-:W-:-:S13]  /*2f7a0*/  ISETP.NE.AND P1, PT, R15, UR4, PT ;  /* 0x000000040f007c0c */ /* 0x001fda000bf25270 */
[----:B------:R-:W-:Y:S05]  /*2f7b0*/  @P1 BRA `(.L_x_106) ;  /* 0xfffffffc00dc1947 */ /* 0x000fea000383ffff */
[----:B------:R-:W-:Y:S01]  /*2f7c0*/  IMAD.MOV.U32 R15, RZ, RZ, -0x1 ;  /* 0xffffffffff0f7424 */ /* 0x000fe200078e00ff */
[----:B------:R-:W-:Y:S06]  /*2f7d0*/  BRA `(.L_x_107) ;  /* 0x0000000400887947 */ /* 0x000fec0003800000 */
.L_x_105:
[----:B------:R-:W0:Y:S01]  /*2f7e0*/  LDS R75, [R6+0x4] ;  /* 0x00000400064b7984 */ /* 0x000e220000000800 */
[----:B------:R-:W-:-:S03]  /*2f7f0*/  FADD R7, R7, -R74 ;  /* 0x8000004a07077221 */ /* 0x000fc60000000000 */
[----:B------:R-:W-:Y:S04]  /*2f800*/  LDS R73, [R6+0xc] ;  /* 0x00000c0006497984 */ /* 0x000fe80000000800 */
[----:B------:R-:W1:Y:S04]  /*2f810*/  LDS R72, [R6+0x8] ;  /* 0x0000080006487984 */ /* 0x000e680000000800 */
[----:B------:R-:W-:Y:S04]  /*2f820*/  LDS R71, [R6+0x14] ;  /* 0x0000140006477984 */ /* 0x000fe80000000800 */
[----:B------:R-:W2:Y:S04]  /*2f830*/  LDS R70, [R6+0x10] ;  /* 0x0000100006467984 */ /* 0x000ea80000000800 */
[----:B------:R-:W-:Y:S04]  /*2f840*/  LDS R69, [R6+0x1c] ;  /* 0x00001c0006457984 */ /* 0x000fe80000000800 */
[----:B------:R-:W3:Y:S04]  /*2f850*/  LDS R68, [R6+0x18] ;  /* 0x0000180006447984 */ /* 0x000ee80000000800 */
[----:B------:R-:W-:Y:S04]  /*2f860*/  LDS R67, [R6+0x24] ;  /* 0x0000240006437984 */ /* 0x000fe80000000800 */
[----:B------:R-:W4:Y:S04]  /*2f870*/  LDS R66, [R6+0x20] ;  /* 0x0000200006427984 */ /* 0x000f280000000800 */
[----:B------:R-:W-:Y:S04]  /*2f880*/  LDS R65, [R6+0x2c] ;  /* 0x00002c0006417984 */ /* 0x000fe80000000800 */
[----:B------:R-:W5:Y:S04]  /*2f890*/  LDS R64, [R6+0x28] ;  /* 0x0000280006407984 */ /* 0x000f680000000800 */
        /* <DEDUP_REMOVED lines=52> */
[----:B------:R-:W5:Y:S04]  /*2fbe0*/  LDS R0, [R6+0x100] ;  /* 0x0001000006007984 */ /* 0x000f680000000800 */
[----:B0-----:R0:W-:Y:S04]  /*2fbf0*/  STL.64 [R1+0x140], R74 ;  /* 0x0001404a01007387 */ /* 0x0011e80000100a00 */
[----:B-1----:R0:W-:Y:S04]  /*2fc00*/  STL.64 [R1+0x148], R72 ;  /* 0x0001484801007387 */ /* 0x0021e80000100a00 */
[----:B--2---:R0:W-:Y:S04]  /*2fc10*/  STL.64 [R1+0x150], R70 ;  /* 0x0001504601007387 */ /* 0x0041e80000100a00 */
[----:B---3--:R0:W-:Y:S04]  /*2fc20*/  STL.64 [R1+0x158], R68 ;  /* 0x0001584401007387 */ /* 0x0081e80000100a00 */
[----:B----4-:R0:W-:Y:S04]  /*2fc30*/  STL.64 [R1+0x160], R66 ;  /* 0x0001604201007387 */ /* 0x0101e80000100a00 */
[----:B-----5:R0:W-:Y:S04]  /*2fc40*/  STL.64 [R1+0x168], R64 ;  /* 0x0001684001007387 */ /* 0x0201e80000100a00 */
[----:B------:R0:W-:Y:S04]  /*2fc50*/  STL.64 [R1+0x170], R62 ;  /* 0x0001703e01007387 */ /* 0x0001e80000100a00 */
        /* <DEDUP_REMOVED lines=25> */
[----:B------:R0:W-:Y:S02]  /*2fdf0*/  STL [R1+0x240], R0 ;  /* 0x0002400001007387 */ /* 0x0001e40000100800 */
.L_x_107:
[----:B------:R-:W-:Y:S05]  /*2fe00*/  BSYNC.RECONVERGENT B2 ;  /* 0x0000000000027941 */ /* 0x000fea0003800200 */
.L_x_104:
[----:B0-----:R-:W-:Y:S01]  /*2fe10*/  SHF.R.U32.HI R11, RZ, 0x2, R8 ;  /* 0x00000002ff0b7819 */ /* 0x001fe20000011608 */
[----:B------:R-:W-:Y:S01]  /*2fe20*/  IMAD.SHL.U32 R0, R3, 0x10, RZ ;  /* 0x0000001003007824 */ /* 0x000fe200078e00ff */
[----:B------:R0:W-:Y:S01]  /*2fe30*/  STL.64 [R1+0x118], R4 ;  /* 0x0001180401007387 */ /* 0x0001e20000100a00 */
[----:B------:R-:W-:Y:S01]  /*2fe40*/  IMAD.MOV.U32 R74, RZ, RZ, R3 ;  /* 0x000000ffff4a7224 */ /* 0x000fe200078e0003 */
[----:B------:R-:W-:Y:S01]  /*2fe50*/  LOP3.LUT R11, R11, R8, RZ, 0x3c, !PT ;  /* 0x000000080b0b7212 */ /* 0x000fe200078e3cff */
[----:B------:R-:W-:Y:S02]  /*2fe60*/  VIADD R8, R14, 0xb0f8a ;  /* 0x000b0f8a0e087836 */ /* 0x000fe40000000000 */
[----:B------:R-:W-:Y:S02]  /*2fe70*/  IMAD.MOV.U32 R10, RZ, RZ, RZ ;  /* 0x000000ffff0a7224 */ /* 0x000fe400078e00ff */
[C---:B------:R-:W-:Y:S01]  /*2fe80*/  IMAD.SHL.U32 R6, R11.reuse, 0x2, RZ ;  /* 0x000000020b067824 */ /* 0x040fe200078e00ff */
[----:B------:R0:W-:Y:S04]  /*2fe90*/  STL.64 [R1+0x110], R8 ;  /* 0x0001100801007387 */ /* 0x0001e80000100a00 */
[----:B------:R-:W-:Y:S01]  /*2fea0*/  LOP3.LUT R0, R11, R6, R0, 0x96, !PT ;  /* 0x000000060b007212 */ /* 0x000fe200078e9600 */
[----:B------:R-:W-:-:S02]  /*2feb0*/  IMAD.MOV.U32 R11, RZ, RZ, 0x2f800000 ;  /* 0x2f800000ff0b7424 */ /* 0x000fc400078e00ff */
[----:B------:R-:W-:Y:S01]  /*2fec0*/  IMAD.MOV.U32 R6, RZ, RZ, RZ ;  /* 0x000000ffff067224 */ /* 0x000fe200078e00ff */
[----:B------:R-:W-:-:S05]  /*2fed0*/  LOP3.LUT R75, R0, R3, RZ, 0x3c, !PT ;  /* 0x00000003004b7212 */ /* 0x000fca00078e3cff */
[----:B------:R0:W-:Y:S01]  /*2fee0*/  STL.64 [R1+0x120], R74 ;  /* 0x0001204a01007387 */ /* 0x0001e20000100a00 */
[----:B------:R-:W-:-:S05]  /*2fef0*/  IMAD.IADD R0, R75, 0x1, R8 ;  /* 0x000000014b007824 */ /* 0x000fca00078e0208 */
[----:B------:R-:W-:-:S05]  /*2ff00*/  I2FP.F32.U32 R0, R0 ;  /* 0x0000000000007245 */ /* 0x000fca0000201000 */
[----:B------:R-:W-:-:S04]  /*2ff10*/  FFMA R0, R0, R11, 1.1641532182693481445e-10 ;  /* 0x2f00000000007423 */ /* 0x000fc8000000000b */
[----:B0-----:R-:W-:-:S07]  /*2ff20*/  FMUL R0, R7, R0 ;  /* 0x0000000007007220 */ /* 0x001fce0000400000 */
.L_x_112:
[----:B------:R-:W-:Y:S01]  /*2ff30*/  ISETP.NE.AND P1, PT, R10, R15, PT ;  /* 0x0000000f0a00720c */ /* 0x000fe20003f25270 */
[----:B------:R-:W-:-:S12]  /*2ff40*/  BSSY.RELIABLE B2, `(.L_x_108) ;  /* 0x000000d000027945 */ /* 0x000fd80003800100 */
[----:B------:R-:W-:Y:S05]  /*2ff50*/  @!P1 BRA `(.L_x_109) ;  /* 0x0000000000189947 */ /* 0x000fea0003800000 */
[----:B------:R-:W-:-:S05]  /*2ff60*/  IMAD R77, R10, 0x104, R2 ;  /* 0x000001040a4d7824 */ /* 0x000fca00078e0202 */
[----:B------:R-:W0:Y:S02]  /*2ff70*/  LDS R74, [R77] ;  /* 0x000000004d4a7984 */ /* 0x000e240000000800 */
[----:B0-----:R-:W-:-:S05]  /*2ff80*/  FADD R6, R6, R74 ;  /* 0x0000004a06067221 */ /* 0x001fca0000000000 */
[----:B------:R-:W-:-:S13]  /*2ff90*/  FSETP.GEU.AND P1, PT, R0, R6, PT ;  /* 0x000000060000720b */ /* 0x000fda0003f2e000 */
[----:B------:R-:W-:Y:S05]  /*2ffa0*/  @!P1 BREAK.RELIABLE B2 ;  /* 0x0000000000029942 */ /* 0x000fea0003800100 */
[----:B------:R-:W-:Y:S05]  /*2ffb0*/  @!P1 BRA `(.L_x_110) ;  /* 0x00000000001c9947 */ /* 0x000fea0003800000 */
.L_x_109:
[----:B------:R-:W0:Y:S01]  /*2ffc0*/  LDCU UR4, c[0x0][0x380] ;  /* 0x00007000ff0477ac */ /* 0x000e220008000800 */
[----:B------:R-:W-:-:S05]  /*2ffd0*/  VIADD R10, R10, 0x1 ;  /* 0x000000010a0a7836 */ /* 0x000fca0000000000 */
[----:B0-----:R-:W-:-:S13]  /*2ffe0*/  ISETP.NE.AND P1, PT, R10, UR4, PT ;  /* 0x000000040a007c0c */ /* 0x001fda000bf25270 */
[----:B------:R-:W-:Y:S05]  /*2fff0*/  @!P1 BREAK.RELIABLE B2 ;  /* 0x0000000000029942 */ /* 0x000fea0003800100 */
[----:B------:R-:W-:Y:S05]  /*30000*/  @!P1 BRA `(.L_x_111) ;  /* 0x0000000400e49947 */ /* 0x000fea0003800000 */
[----:B------:R-:W-:Y:S05]  /*30010*/  BSYNC.RELIABLE B2 ;  /* 0x0000000000027941 */ /* 0x000fea0003800100 */
.L_x_108:
[----:B------:R-:W-:Y:S05]  /*30020*/  BRA `(.L_x_112) ;  /* 0xfffffffc00c07947 */ /* 0x000fea000383ffff */
.L_x_110:
[----:B------:R-:W-:Y:S01]  /*30030*/  LDS R72, [R77+0x4] ;  /* 0x000004004d487984 */ /* 0x000fe20000000800 */
[----:B------:R-:W-:-:S03]  /*30040*/  FADD R7, R7, -R74 ;  /* 0x8000004a07077221 */ /* 0x000fc60000000000 */
[----:B------:R-:W0:Y:S04]  /*30050*/  LDS R73, [R77+0x8] ;  /* 0x000008004d497984 */ /* 0x000e280000000800 */
        /* <DEDUP_REMOVED lines=94> */
[----:B------:R0:W-:Y:S01]  /*30640*/  STL [R1+0x244], R74 ;  /* 0x0002444a01007387 */ /* 0x0001e20000100800 */
[----:B------:R-:W-:Y:S05]  /*30650*/  BRA `(.L_x_111) ;  /* 0x0000000000507947 */ /* 0x000fea0003800000 */
.L_x_103:
[----:B------:R-:W3:Y:S04]  /*30660*/  LDL.64 R10, [R1+0x110] ;  /* 0x00011000010a7983 */ /* 0x000ee80000100a00 */
[----:B-1----:R-:W4:Y:S04]  /*30670*/  LDL.64 R4, [R1+0x120] ;  /* 0x0001200001047983 */ /* 0x002f280000100a00 */
[----:B------:R-:W5:Y:S01]  /*30680*/  LDL.64 R8, [R1+0x118] ;  /* 0x0001180001087983 */ /* 0x000f620000100a00 */
[----:B---3--:R-:W-:-:S04]  /*30690*/  SHF.R.U32.HI R0, RZ, 0x2, R11 ;  /* 0x00000002ff007819 */ /* 0x008fc8000001160b */
[----:B------:R-:W-:Y:S01]  /*306a0*/  LOP3.LUT R0, R0, R11, RZ, 0x3c, !PT ;  /* 0x0000000b00007212 */ /* 0x000fe200078e3cff */
[----:B----4-:R-:W-:Y:S01]  /*306b0*/  IMAD.SHL.U32 R3, R5, 0x10, RZ ;  /* 0x0000001005037824 */ /* 0x010fe200078e00ff */
[----:B------:R1:W-:Y:S01]  /*306c0*/  STL.64 [R1+0x118], R4 ;  /* 0x0001180401007387 */ /* 0x0003e20000100a00 */
[----:B-----5:R-:W-:Y:S02]  /*306d0*/  SHF.R.U32.HI R11, RZ, 0x2, R8 ;  /* 0x00000002ff0b7819 */ /* 0x020fe40000011608 */
[----:B0-----:R-:W-:Y:S02]  /*306e0*/  IMAD.SHL.U32 R6, R0, 0x2, RZ ;  /* 0x0000000200067824 */ /* 0x001fe400078e00ff */
[----:B------:R-:W-:Y:S01]  /*306f0*/  LOP3.LUT R11, R11, R8, RZ, 0x3c, !PT ;  /* 0x000000080b0b7212 */ /* 0x000fe200078e3cff */
[----:B------:R-:W-:Y:S02]  /*30700*/  VIADD R8, R10, 0xb0f8a ;  /* 0x000b0f8a0a087836 */ /* 0x000fe40000000000 */
[----:B------:R-:W-:-:S04]  /*30710*/  LOP3.LUT R6, R0, R6, R3, 0x96, !PT ;  /* 0x0000000600067212 */ /* 0x000fc800078e9603 */
[----:B------:R-:W-:Y:S01]  /*30720*/  LOP3.LUT R3, R6, R5, RZ, 0x3c, !PT ;  /* 0x0000000506037212 */ /* 0x000fe200078e3cff */
[----:B------:R-:W-:Y:S01]  /*30730*/  IMAD.SHL.U32 R6, R11, 0x2, RZ ;  /* 0x000000020b067824 */ /* 0x000fe200078e00ff */
[----:B------:R1:W-:Y:S03]  /*30740*/  STL.64 [R1+0x110], R8 ;  /* 0x0001100801007387 */ /* 0x0003e60000100a00 */
[----:B------:R-:W-:Y:S02]  /*30750*/  IMAD.SHL.U32 R0, R3, 0x10, RZ ;  /* 0x0000001003007824 */ /* 0x000fe400078e00ff */
[----:B------:R-:W-:-:S03]  /*30760*/  IMAD.MOV.U32 R74, RZ, RZ, R3 ;  /* 0x000000ffff4a7224 */ /* 0x000fc600078e0003 */
[----:B------:R-:W-:-:S04]  /*30770*/  LOP3.LUT R0, R11, R6, R0, 0x96, !PT ;  /* 0x000000060b007212 */ /* 0x000fc800078e9600 */
[----:B------:R-:W-:-:S05]  /*30780*/  LOP3.LUT R75, R0, R3, RZ, 0x3c, !PT ;  /* 0x00000003004b7212 */ /* 0x000fca00078e3cff */
[----:B------:R1:W-:Y:S02]  /*30790*/  STL.64 [R1+0x120], R74 ;  /* 0x0001204a01007387 */ /* 0x0003e40000100a00 */
.L_x_111:
[----:B------:R-:W-:Y:S05]  /*307a0*/  BSYNC.RECONVERGENT B1 ;  /* 0x0000000000017941 */ /* 0x000fea0003800200 */
.L_x_102:
[----:B------:R-:W-:Y:S01]  /*307b0*/  SHF.R.U32.HI R0, RZ, 0x2, R9 ;  /* 0x00000002ff007819 */ /* 0x000fe20000011609 */
[----:B0-----:R-:W-:Y:S01]  /*307c0*/  VIADD R10, R8, 0x587c5 ;  /* 0x000587c5080a7836 */ /* 0x001fe20000000000 */
[----:B------:R0:W-:Y:S01]  /*307d0*/  STL [R1+0x8], RZ ;  /* 0x000008ff01007387 */ /* 0x0001e20000100800 */
[----:B------:R-:W-:Y:S01]  /*307e0*/  IMAD.MOV.U32 R14, RZ, RZ, R5 ;  /* 0x000000ffff0e7224 */ /* 0x000fe200078e0005 */
[----:B------:R-:W-:Y:S01]  /*307f0*/  LOP3.LUT R0, R0, R9, RZ, 0x3c, !PT ;  /* 0x0000000900007212 */ /* 0x000fe200078e3cff */
[----:B-1----:R-:W-:Y:S01]  /*30800*/  IMAD.SHL.U32 R9, R75, 0x10, RZ ;  /* 0x000000104b097824 */ /* 0x002fe200078e00ff */
[----:B------:R-:W-:Y:S01]  /*30810*/  BSSY.RECONVERGENT B1, `(.L_x_113) ;  /* 0x000002b000017945 */ /* 0x000fe20003800200 */
[----:B------:R-:W-:Y:S02]  /*30820*/  IMAD.MOV.U32 R15, RZ, RZ, R3 ;  /* 0x000000ffff0f7224 */ /* 0x000fe400078e0003 */
[C---:B------:R-:W-:Y:S02]  /*30830*/  IMAD.SHL.U32 R6, R0.reuse, 0x2, RZ ;  /* 0x0000000200067824 */ /* 0x040fe400078e00ff */
[----:B------:R-:W-:Y:S01]  /*30840*/  IMAD.MOV.U32 R11, RZ, RZ, R4 ;  /* 0x000000ffff0b7224 */ /* 0x000fe200078e0004 */
[----:B------:R0:W-:Y:S01]  /*30850*/  STL.64 [R1+0x118], R14 ;  /* 0x0001180e01007387 */ /* 0x0001e20000100a00 */
[----:B------:R-:W-:Y:S01]  /*30860*/  IMAD.MOV.U32 R16, RZ, RZ, R75 ;  /* 0x000000ffff107224 */ /* 0x000fe200078e004b */
[----:B------:R-:W-:-:S02]  /*30870*/  LOP3.LUT R6, R0, R6, R9, 0x96, !PT ;  /* 0x0000000600067212 */ /* 0x000fc400078e9609 */
[----:B------:R0:W-:Y:S02]  /*30880*/  STL.64 [R1+0x110], R10 ;  /* 0x0001100a01007387 */ /* 0x0001e40000100a00 */
[----:B------:R-:W-:-:S05]  /*30890*/  LOP3.LUT R17, R6, R75, RZ, 0x3c, !PT ;  /* 0x0000004b06117212 */ /* 0x000fca00078e3cff */
[----:B------:R-:W-:Y:S01]  /*308a0*/  IMAD.IADD R9, R17, 0x1, R10 ;  /* 0x0000000111097824 */ /* 0x000fe200078e020a */
[----:B------:R0:W-:Y:S03]  /*308b0*/  STL.64 [R1+0x120], R16 ;  /* 0x0001201001007387 */ /* 0x0001e60000100a00 */
[----:B------:R-:W-:-:S05]  /*308c0*/  IMAD.HI.U32 R0, R9, -0xff00ff, RZ ;  /* 0xff00ff0109007827 */ /* 0x000fca00078e00ff */
[----:B------:R-:W-:-:S05]  /*308d0*/  SHF.R.U32.HI R0, RZ, 0x8, R0 ;  /* 0x00000008ff007819 */ /* 0x000fca0000011600 */
[----:B------:R-:W-:-:S05]  /*308e0*/  IMAD R9, R0, -0x101, R9 ;  /* 0xfffffeff00097824 */ /* 0x000fca00078e0209 */
[----:B------:R-:W-:-:S13]  /*308f0*/  LOP3.LUT P1, R12, R9, 0xff, RZ, 0xc0, !PT ;  /* 0x000000ff090c7812 */ /* 0x000fda000782c0ff */
[----:B0-----:R-:W-:Y:S05]  /*30900*/  @!P1 BRA `(.L_x_114) ;  /* 0x00000000006c9947 */ /* 0x001fea0003800000 */
[----:B------:R-:W-:Y:S01]  /*30910*/  ISETP.GE.U32.AND P1, PT, R12, 0x4, PT ;  /* 0x000000040c00780c */ /* 0x000fe20003f26070 */
[----:B------:R-:W-:Y:S01]  /*30920*/  BSSY.RECONVERGENT B2, `(.L_x_115) ;  /* 0x000000d000027945 */ /* 0x000fe20003800200 */
[----:B------:R-:W-:Y:S01]  /*30930*/  LOP3.LUT R13, R9, 0x3, RZ, 0xc0, !PT ;  /* 0x00000003090d7812 */ /* 0x000fe200078ec0ff */
[----:B------:R-:W-:-:S03]  /*30940*/  IMAD.MOV.U32 R0, RZ, RZ, RZ ;  /* 0x000000ffff007224 */ /* 0x000fc600078e00ff */
[----:B------:R-:W-:-:S07]  /*30950*/  ISETP.NE.AND P2, PT, R13, RZ, PT ;  /* 0x000000ff0d00720c */ /* 0x000fce0003f45270 */
[----:B------:R-:W-:Y:S06]  /*30960*/  @!P1 BRA `(.L_x_116) ;  /* 0x0000000000209947 */ /* 0x000fec0003800000 */
[----:B------:R-:W-:Y:S01]  /*30970*/  LOP3.LUT R0, R9, 0xfc, RZ, 0xc0, !PT ;  /* 0x000000fc09007812 */ /* 0x000fe200078ec0ff */
[----:B------:R-:W-:-:S07]  /*30980*/  IMAD.MOV.U32 R6, RZ, RZ, RZ ;  /* 0x000000ffff067224 */ /* 0x000fce00078e00ff */
.L_x_117:
[----:B0-----:R-:W-:-:S05]  /*30990*/  IMAD.IADD R11, R1, 0x1, R6 ;  /* 0x00000001010b7824 */ /* 0x001fca00078e0206 */
[----:B------:R-:W3:Y:S01]  /*309a0*/  LDL R10, [R11+0x144] ;  /* 0x000144000b0a7983 */ /* 0x000ee20000100800 */
[----:B------:R-:W-:-:S05]  /*309b0*/  VIADD R6, R6, 0x4 ;  /* 0x0000000406067836 */ /* 0x000fca0000000000 */
[----:B------:R-:W-:Y:S01]  /*309c0*/  ISETP.NE.AND P1, PT, R6, R0, PT ;  /* 0x000000000600720c */ /* 0x000fe20003f25270 */
[----:B---3--:R0:W-:-:S12]  /*309d0*/  STL [R11+0xc], R10 ;  /* 0x00000c0a0b007387 */ /* 0x0081d80000100800 */
[----:B------:R-:W-:Y:S05]  /*309e0*/  @P1 BRA `(.L_x_117) ;  /* 0xfffffffc00e81947 */ /* 0x000fea000383ffff */
.L_x_116:
[----:B------:R-:W-:Y:S05]  /*309f0*/  BSYNC.RECONVERGENT B2 ;  /* 0x0000000000027941 */ /* 0x000fea0003800200 */
.L_x_115:
[----:B------:R-:W-:Y:S05]  /*30a00*/  @!P2 BRA `(.L_x_114) ;  /* 0x00000000002ca947 */ /* 0x000fea0003800000 */
[----:B0-----:R-:W-:-:S05]  /*30a10*/  IMAD.IADD R11, R1, 0x1, R0 ;  /* 0x00000001010b7824 */ /* 0x001fca00078e0200 */
[----:B------:R-:W3:Y:S01]  /*30a20*/  LDL.U8 R0, [R11+0x144] ;  /* 0x000144000b007983 */ /* 0x000ee20000100000 */
[----:B------:R-:W-:-:S03]  /*30a30*/  ISETP.NE.AND P1, PT, R13, 0x1, PT ;  /* 0x000000010d00780c */ /* 0x000fc60003f25270 */
[----:B---3--:R1:W-:Y:S10]  /*30a40*/  STL.U8 [R11+0xc], R0 ;  /* 0x00000c000b007387 */ /* 0x0083f40000100000 */
[----:B------:R-:W-:Y:S05]  /*30a50*/  @!P1 BRA `(.L_x_114) ;  /* 0x0000000000189947 */ /* 0x000fea0003800000 */
[----:B-1----:R-:W3:Y:S01]  /*30a60*/  LDL.U8 R0, [R11+0x145] ;  /* 0x000145000b007983 */ /* 0x002ee20000100000 */
[----:B------:R-:W-:-:S03]  /*30a70*/  ISETP.NE.AND P1, PT, R13, 0x2, PT ;  /* 0x000000020d00780c */ /* 0x000fc60003f25270 */
[----:B---3--:R3:W-:Y:S10]  /*30a80*/  STL.U8 [R11+0xd], R0 ;  /* 0x00000d000b007387 */ /* 0x0087f40000100000 */
[----:B------:R-:W-:Y:S05]  /*30a90*/  @!P1 BRA `(.L_x_114) ;  /* 0x0000000000089947 */ /* 0x000fea0003800000 */
[----:B---3--:R-:W3:Y:S04]  /*30aa0*/  LDL.U8 R0, [R11+0x146] ;  /* 0x000146000b007983 */ /* 0x008ee80000100000 */
[----:B---3--:R4:W-:Y:S02]  /*30ab0*/  STL.U8 [R11+0xe], R0 ;  /* 0x00000e000b007387 */ /* 0x0089e40000100000 */
.L_x_114:
[----:B------:R-:W-:Y:S05]  /*30ac0*/  BSYNC.RECONVERGENT B1 ;  /* 0x0000000000017941 */ /* 0x000fea0003800200 */
.L_x_113:
[----:B------:R-:W-:Y:S01]  /*30ad0*/  IMAD.MOV R9, RZ, RZ, -R9 ;  /* 0x000000ffff097224 */ /* 0x000fe200078e0a09 */
[----:B------:R-:W-:Y:S01]  /*30ae0*/  BSSY.RECONVERGENT B1, `(.L_x_118) ;  /* 0x0000012000017945 */ /* 0x000fe20003800200 */
[----:B-1-34-:R-:W-:-:S03]  /*30af0*/  IMAD.MOV.U32 R0, RZ, RZ, R12 ;  /* 0x000000ffff007224 */ /* 0x01afc600078e000c */
[----:B------:R-:W-:-:S13]  /*30b00*/  LOP3.LUT P1, R9, R9, 0x3, RZ, 0xc0, !PT ;  /* 0x0000000309097812 */ /* 0x000fda000782c0ff */
[----:B------:R-:W-:Y:S05]  /*30b10*/  @!P1 BRA `(.L_x_119) ;  /* 0x0000000000389947 */ /* 0x000fea0003800000 */
[----:B0-----:R-:W-:-:S05]  /*30b20*/  IMAD.IADD R11, R1, 0x1, R12 ;  /* 0x00000001010b7824 */ /* 0x001fca00078e020c */
[----:B------:R-:W3:Y:S01]  /*30b30*/  LDL.U8 R6, [R11+0x248] ;  /* 0x000248000b067983 */ /* 0x000ee20000100000 */
[----:B------:R-:W-:Y:S01]  /*30b40*/  ISETP.NE.AND P1, PT, R9, 0x1, PT ;  /* 0x000000010900780c */ /* 0x000fe20003f25270 */
[----:B------:R-:W-:Y:S02]  /*30b50*/  VIADD R0, R12, 0x1 ;  /* 0x000000010c007836 */ /* 0x000fe40000000000 */
[----:B---3--:R1:W-:Y:S10]  /*30b60*/  STL.U8 [R11+0xc], R6 ;  /* 0x00000c060b007387 */ /* 0x0083f40000100000 */
[----:B------:R-:W-:Y:S05]  /*30b70*/  @!P1 BRA `(.L_x_119) ;  /* 0x0000000000209947 */ /* 0x000fea0003800000 */
[----:B-1----:R-:W3:Y:S01]  /*30b80*/  LDL.U8 R6, [R11+0x249] ;  /* 0x000249000b067983 */ /* 0x002ee20000100000 */
[----:B------:R-:W-:Y:S01]  /*30b90*/  ISETP.NE.AND P1, PT, R9, 0x2, PT ;  /* 0x000000020900780c */ /* 0x000fe20003f25270 */
[----:B------:R-:W-:Y:S02]  /*30ba0*/  VIADD R0, R12, 0x2 ;  /* 0x000000020c007836 */ /* 0x000fe40000000000 */
[----:B---3--:R3:W-:Y:S10]  /*30bb0*/  STL.U8 [R11+0xd], R6 ;  /* 0x00000d060b007387 */ /* 0x0087f40000100000 */
[----:B------:R-:W-:Y:S05]  /*30bc0*/  @!P1 BRA `(.L_x_119) ;  /* 0x00000000000c9947 */ /* 0x000fea0003800000 */
[----:B---3--:R-:W3:Y:S01]  /*30bd0*/  LDL.U8 R6, [R11+0x24a] ;  /* 0x00024a000b067983 */ /* 0x008ee20000100000 */
[----:B------:R-:W-:-:S03]  /*30be0*/  VIADD R0, R12, 0x3 ;  /* 0x000000030c007836 */ /* 0x000fc60000000000 */
[----:B---3--:R4:W-:Y:S04]  /*30bf0*/  STL.U8 [R11+0xe], R6 ;  /* 0x00000e060b007387 */ /* 0x0089e80000100000 */
.L_x_119:
[----:B------:R-:W-:Y:S05]  /*30c00*/  BSYNC.RECONVERGENT B1 ;  /* 0x0000000000017941 */ /* 0x000fea0003800200 */
.L_x_118:
[----:B------:R-:W-:Y:S01]  /*30c10*/  SHF.R.U32.HI R9, RZ, 0x2, R4 ;  /* 0x00000002ff097819 */ /* 0x000fe20000011604 */
[----:B------:R-:W-:Y:S01]  /*30c20*/  BSSY.RECONVERGENT B1, `(.L_x_120) ;  /* 0x000001d000017945 */ /* 0x000fe20003800200 */
[----:B------:R-:W-:Y:S02]  /*30c30*/  IMAD.MOV.U32 R74, RZ, RZ, R3 ;  /* 0x000000ffff4a7224 */ /* 0x000fe400078e0003 */
[----:B------:R-:W-:Y:S01]  /*30c40*/  LOP3.LUT R9, R9, R4, RZ, 0x3c, !PT ;  /* 0x0000000409097212 */ /* 0x000fe200078e3cff */
[----:B------:R-:W-:Y:S02]  /*30c50*/  IMAD.SHL.U32 R4, R17, 0x10, RZ ;  /* 0x0000001011047824 */ /* 0x000fe400078e00ff */
[----:B0-----:R-:W-:Y:S02]  /*30c60*/  IMAD.MOV.U32 R10, RZ, RZ, R17 ;  /* 0x000000ffff0a7224 */ /* 0x001fe400078e0011 */
[----:B-1-34-:R-:W-:-:S05]  /*30c70*/  IMAD.SHL.U32 R6, R9, 0x2, RZ ;  /* 0x0000000209067824 */ /* 0x01afca00078e00ff */
[----:B------:R-:W-:Y:S01]  /*30c80*/  LOP3.LUT R6, R9, R6, R4, 0x96, !PT ;  /* 0x0000000609067212 */ /* 0x000fe200078e9604 */
[----:B------:R-:W-:Y:S02]  /*30c90*/  VIADD R4, R8, 0xb0f8a ;  /* 0x000b0f8a08047836 */ /* 0x000fe40000000000 */
[----:B------:R-:W-:Y:S01]  /*30ca0*/  IMAD.MOV.U32 R9, RZ, RZ, 0x2f800000 ;  /* 0x2f800000ff097424 */ /* 0x000fe200078e00ff */
[----:B------:R-:W-:-:S05]  /*30cb0*/  LOP3.LUT R11, R6, R17, RZ, 0x3c, !PT ;  /* 0x00000011060b7212 */ /* 0x000fca00078e3cff */
[----:B------:R-:W-:-:S05]  /*30cc0*/  IMAD.IADD R6, R11, 0x1, R4 ;  /* 0x000000010b067824 */ /* 0x000fca00078e0204 */
[----:B------:R-:W-:-:S05]  /*30cd0*/  I2FP.F32.U32 R6, R6 ;  /* 0x0000000600067245 */ /* 0x000fca0000201000 */
[----:B------:R-:W-:Y:S01]  /*30ce0*/  FFMA R6, R6, R9, 1.1641532182693481445e-10 ;  /* 0x2f00000006067423 */ /* 0x000fe20000000009 */
[----:B------:R-:W-:-:S03]  /*30cf0*/  LOP3.LUT R9, R12, 0xff, RZ, 0x3c, !PT ;  /* 0x000000ff0c097812 */ /* 0x000fc600078e3cff */
[----:B------:R0:W1:Y:S01]  /*30d00*/  F2F.F64.F32 R12, R6 ;  /* 0x00000006000c7310 */ /* 0x0000620000201800 */
[----:B------:R-:W-:-:S13]  /*30d10*/  ISETP.GE.U32.AND P1, PT, R9, 0x3, PT ;  /* 0x000000030900780c */ /* 0x000fda0003f26070 */
[----:B0-----:R-:W-:Y:S05]  /*30d20*/  @!P1 BRA `(.L_x_121) ;  /* 0x0000000000309947 */ /* 0x001fea0003800000 */
.L_x_122:
[----:B0-----:R-:W-:-:S05]  /*30d30*/  IMAD.IADD R16, R1, 0x1, R0 ;  /* 0x0000000101107824 */ /* 0x001fca00078e0200 */
[----:B------:R-:W3:Y:S04]  /*30d40*/  LDL.U8 R6, [R16+0x248] ;  /* 0x0002480010067983 */ /* 0x000ee80000100000 */
[----:B------:R-:W4:Y:S04]  /*30d50*/  LDL.U8 R9, [R16+0x249] ;  /* 0x0002490010097983 */ /* 0x000f280000100000 */
[----:B------:R-:W5:Y:S04]  /*30d60*/  LDL.U8 R14, [R16+0x24a] ;  /* 0x00024a00100e7983 */ /* 0x000f680000100000 */
[----:B------:R-:W2:Y:S01]  /*30d70*/  LDL.U8 R15, [R16+0x24b] ;  /* 0x00024b00100f7983 */ /* 0x000ea20000100000 */
[----:B------:R-:W-:-:S05]  /*30d80*/  VIADD R0, R0, 0x4 ;  /* 0x0000000400007836 */ /* 0x000fca0000000000 */
[----:B------:R-:W-:Y:S01]  /*30d90*/  ISETP.NE.AND P1, PT, R0, 0x100, PT ;  /* 0x000001000000780c */ /* 0x000fe20003f25270 */
[----:B---3--:R0:W-:Y:S04]  /*30da0*/  STL.U8 [R16+0xc], R6 ;  /* 0x00000c0610007387 */ /* 0x0081e80000100000 */
[----:B----4-:R0:W-:Y:S04]  /*30db0*/  STL.U8 [R16+0xd], R9 ;  /* 0x00000d0910007387 */ /* 0x0101e80000100000 */
[----:B-----5:R0:W-:Y:S04]  /*30dc0*/  STL.U8 [R16+0xe], R14 ;  /* 0x00000e0e10007387 */ /* 0x0201e80000100000 */
[----:B--2---:R0:W-:Y:S01]  /*30dd0*/  STL.U8 [R16+0xf], R15 ;  /* 0x00000f0f10007387 */ /* 0x0041e20000100000 */
[----:B------:R-:W-:Y:S05]  /*30de0*/  @P1 BRA `(.L_x_122) ;  /* 0xfffffffc00d01947 */ /* 0x000fea000383ffff */
.L_x_121:
[----:B------:R-:W-:Y:S05]  /*30df0*/  BSYNC.RECONVERGENT B1 ;  /* 0x0000000000017941 */ /* 0x000fea0003800200 */
.L_x_120:
[----:B------:R3:W-:Y:S01]  /*30e00*/  STL.64 [R1+0x118], R74 ;  /* 0x0001184a01007387 */ /* 0x0007e20000100a00 */
[----:B------:R-:W-:Y:S01]  /*30e10*/  UMOV UR4, 0x9999999a ;  /* 0x9999999a00047882 */ /* 0x000fe20000000000 */
[----:B------:R-:W-:Y:S01]  /*30e20*/  UMOV UR5, 0x3fa99999 ;  /* 0x3fa9999900057882 */ /* 0x000fe20000000000 */
[----:B------:R-:W-:Y:S01]  /*30e30*/  BSSY.RECONVERGENT B1, `(.L_x_123) ;  /* 0x000001e000017945 */ /* 0x000fe20003800200 */
[----:B------:R3:W-:Y:S01]  /*30e40*/  STL.64 [R1+0x110], R4 ;  /* 0x0001100401007387 */ /* 0x0007e20000100a00 */
[----:B-1----:R-:W-:-:S03]  /*30e50*/  DSETP.GEU.AND P1, PT, R12, UR4, PT ;  /* 0x000000040c007e2a */ /* 0x002fc6000bf2e000 */
[----:B------:R3:W-:Y:S11]  /*30e60*/  STL.64 [R1+0x120], R10 ;  /* 0x0001200a01007387 */ /* 0x0007f60000100a00 */
[----:B------:R-:W-:Y:S05]  /*30e70*/  @P1 BRA `(.L_x_124) ;  /* 0x0000000000641947 */ /* 0x000fea0003800000 */
[----:B------:R-:W-:Y:S01]  /*30e80*/  SHF.R.U32.HI R0, RZ, 0x2, R5 ;  /* 0x00000002ff007819 */ /* 0x000fe20000011605 */
[----:B---3--:R-:W-:Y:S01]  /*30e90*/  VIADD R10, R8, 0x161f14 ;  /* 0x00161f14080a7836 */ /* 0x008fe20000000000 */
[----:B0-----:R-:W-:Y:S01]  /*30ea0*/  SHF.R.U32.HI R6, RZ, 0x2, R3 ;  /* 0x00000002ff067819 */ /* 0x001fe20000011603 */
[----:B------:R-:W-:Y:S01]  /*30eb0*/  IMAD.MOV.U32 R9, RZ, RZ, R11 ;  /* 0x000000ffff097224 */ /* 0x000fe200078e000b */
[----:B------:R-:W-:Y:S01]  /*30ec0*/  LOP3.LUT R0, R0, R5, RZ, 0x3c, !PT ;  /* 0x0000000500007212 */ /* 0x000fe200078e3cff */
[----:B------:R-:W-:Y:S01]  /*30ed0*/  IMAD.SHL.U32 R5, R11, 0x10, RZ ;  /* 0x000000100b057824 */ /* 0x000fe200078e00ff */
[----:B------:R-:W-:-:S03]  /*30ee0*/  LOP3.LUT R6, R6, R3, RZ, 0x3c, !PT ;  /* 0x0000000306067212 */ /* 0x000fc600078e3cff */
[----:B------:R-:W-:-:S05]  /*30ef0*/  IMAD.SHL.U32 R4, R0, 0x2, RZ ;  /* 0x0000000200047824 */ /* 0x000fca00078e00ff */
[----:B------:R-:W-:Y:S01]  /*30f00*/  LOP3.LUT R4, R0, R4, R5, 0x96, !PT ;  /* 0x0000000400047212 */ /* 0x000fe200078e9605 */
[----:B------:R-:W-:-:S03]  /*30f10*/  IMAD.SHL.U32 R0, R6, 0x2, RZ ;  /* 0x0000000206007824 */ /* 0x000fc600078e00ff */
[----:B------:R-:W-:Y:S01]  /*30f20*/  LOP3.LUT R4, R4, R11, RZ, 0x3c, !PT ;  /* 0x0000000b04047212 */ /* 0x000fe200078e3cff */
[----:B------:R-:W-:-:S04]  /*30f30*/  IMAD.MOV.U32 R11, RZ, RZ, R75 ;  /* 0x000000ffff0b7224 */ /* 0x000fc800078e004b */
[----:B------:R-:W-:Y:S01]  /*30f40*/  IMAD.SHL.U32 R3, R4, 0x10, RZ ;  /* 0x0000001004037824 */ /* 0x000fe200078e00ff */
[----:B------:R1:W-:Y:S04]  /*30f50*/  STL.64 [R1+0x110], R10 ;  /* 0x0001100a01007387 */ /* 0x0003e80000100a00 */
[----:B------:R-:W-:Y:S02]  /*30f60*/  LOP3.LUT R3, R6, R0, R3, 0x96, !PT ;  /* 0x0000000006037212 */ /* 0x000fe400078e9603 */
[----:B------:R-:W-:Y:S01]  /*30f70*/  IADD3 R0, PT, PT, R8, 0x4f, R4 ;  /* 0x0000004f08007810 */ /* 0x000fe20007ffe004 */
[----:B------:R-:W-:Y:S01]  /*30f80*/  IMAD.MOV.U32 R8, RZ, RZ, R17 ;  /* 0x000000ffff087224 */ /* 0x000fe200078e0011 */
[----:B------:R-:W-:Y:S02]  /*30f90*/  LOP3.LUT R5, R3, R4, RZ, 0x3c, !PT ;  /* 0x0000000403057212 */ /* 0x000fe400078e3cff */
[----:B------:R-:W-:-:S02]  /*30fa0*/  LOP3.LUT R0, R0, 0xff, RZ, 0xc0, !PT ;  /* 0x000000ff00007812 */ /* 0x000fc400078ec0ff */
[----:B------:R1:W-:Y:S01]  /*30fb0*/  STL.64 [R1+0x118], R8 ;  /* 0x0001180801007387 */ /* 0x0003e20000100a00 */
[----:B------:R-:W-:Y:S02]  /*30fc0*/  IMAD.IADD R3, R5, 0x1, R10 ;  /* 0x0000000105037824 */ /* 0x000fe400078e020a */
[----:B------:R-:W-:Y:S01]  /*30fd0*/  IMAD.IADD R0, R1, 0x1, R0 ;  /* 0x0000000101007824 */ /* 0x000fe200078e0200 */
[----:B------:R1:W-:Y:S02]  /*30fe0*/  STL.64 [R1+0x120], R4 ;  /* 0x0001200401007387 */ /* 0x0003e40000100a00 */
[----:B------:R-:W-:-:S05]  /*30ff0*/  LOP3.LUT R3, R3, 0x80, RZ, 0x3c, !PT ;  /* 0x0000008003037812 */ /* 0x000fca00078e3cff */
[----:B------:R1:W-:Y:S02]  /*31000*/  STL.U8 [R0+0xc], R3 ;  /* 0x00000c0300007387 */ /* 0x0003e40000100000 */
.L_x_124:
[----:B------:R-:W-:Y:S05]  /*31010*/  BSYNC.RECONVERGENT B1 ;  /* 0x0000000000017941 */ /* 0x000fea0003800200 */
.L_x_123:
[----:B------:R-:W-:Y:S05]  /*31020*/  @!P0 BRA `(.L_x_125) ;  /* 0xffffffe4002c8947 */ /* 0x000fea000383ffff */
.L_x_101:
[----:B------:R-:W-:Y:S05]  /*31030*/  BSYNC.RECONVERGENT B0 ;  /* 0x0000000000007941 */ /* 0x000fea0003800200 */
.L_x_100:
[----:B------:R-:W-:Y:S05]  /*31040*/  WARPSYNC.ALL ;  /* 0x0000000000007948 */ /* 0x000fea0003800000 */
[----:B-1----:R-:W4:Y:S01]  /*31050*/  LDL R3, [R1+0x3a8] ;  /* 0x0003a80001037983 */ /* 0x002f220000100800 */
[----:B------:R-:W1:Y:S01]  /*31060*/  LDCU UR6, c[0x0][0x380] ;  /* 0x00007000ff0677ac */ /* 0x000e620008000800 */
[----:B------:R-:W-:Y:S01]  /*31070*/  BSSY.RECONVERGENT B0, `(.L_x_126) ;  /* 0x000003a000007945 */ /* 0x000fe20003800200 */
[----:B------:R-:W-:Y:S01]  /*31080*/  BAR.SYNC.DEFER_BLOCKING 0x0 ;  /* 0x0000000000007b1d */ /* 0x000fe20000010000 */
[C---:B----4-:R-:W-:Y:S02]  /*31090*/  ISETP.NE.AND P0, PT, R3.reuse, RZ, PT ;  /* 0x000000ff0300720c */ /* 0x050fe40003f05270 */
[----:B-1----:R-:W-:-:S11]  /*310a0*/  ISETP.GE.AND P1, PT, R3, UR6, PT ;  /* 0x0000000603007c0c */ /* 0x002fd6000bf26270 */
[----:B------:R-:W-:Y:S05]  /*310b0*/  @P0 BRA `(.L_x_127) ;  /* 0x0000000000d40947 */ /* 0x000fea0003800000 */
[----:B------:R-:W1:Y:S01]  /*310c0*/  S2UR UR5, SR_CgaCtaId ;  /* 0x00000000000579c3 */ /* 0x000e620000008800 */
[----:B------:R-:W-:Y:S02]  /*310d0*/  UMOV UR4, 0x400 ;  /* 0x0000040000047882 */ /* 0x000fe40000000000 */
[----:B-1----:R-:W-:-:S09]  /*310e0*/  ULEA UR4, UR5, UR4, 0x18 ;  /* 0x0000000405047291 */ /* 0x002fd2000f8ec0ff */
[----:B0-23--:R-:W0:Y:S04]  /*310f0*/  LDS.128 R4, [UR4+0x100] ;  /* 0x00010004ff047984 */ /* 0x00de280008000c00 */
[----:B------:R-:W1:Y:S04]  /*31100*/  LDS.128 R8, [UR4+0xf0] ;  /* 0x0000f004ff087984 */ /* 0x000e680008000c00 */
[----:B------:R-:W2:Y:S04]  /*31110*/  LDS.128 R12, [UR4+0xe0] ;  /* 0x0000e004ff0c7984 */ /* 0x000ea80008000c00 */
[----:B------:R-:W3:Y:S04]  /*31120*/  LDS.128 R16, [UR4+0xd0] ;  /* 0x0000d004ff107984 */ /* 0x000ee80008000c00 */
[----:B------:R-:W4:Y:S04]  /*31130*/  LDS.128 R20, [UR4+0xc0] ;  /* 0x0000c004ff147984 */ /* 0x000f280008000c00 */
[----:B------:R-:W5:Y:S04]  /*31140*/  LDS.128 R24, [UR4+0xb0] ;  /* 0x0000b004ff187984 */ /* 0x000f680008000c00 */
        /* <DEDUP_REMOVED lines=9> */
[----:B------:R-:W5:Y:S04]  /*311e0*/  LDS R0, [UR4+0x110] ;  /* 0x00011004ff007984 */ /* 0x000f680008000800 */
[----:B------:R-:W5:Y:S04]  /*311f0*/  LDS.128 R64, [UR4+0x10] ;  /* 0x00001004ff407984 */ /* 0x000f680008000c00 */
[----:B0-----:R0:W-:Y:S04]  /*31200*/  STL.64 [R1+0xf8], R4 ;  /* 0x0000f80401007387 */ /* 0x0011e80000100a00 */
[----:B------:R0:W-:Y:S04]  /*31210*/  STL.64 [R1+0x100], R6 ;  /* 0x0001000601007387 */ /* 0x0001e80000100a00 */
[----:B-1----:R0:W-:Y:S04]  /*31220*/  STL.64 [R1+0xe8], R8 ;  /* 0x0000e80801007387 */ /* 0x0021e80000100a00 */
[----:B------:R0:W-:Y:S04]  /*31230*/  STL.64 [R1+0xf0], R10 ;  /* 0x0000f00a01007387 */ /* 0x0001e80000100a00 */
[----:B--2---:R0:W-:Y:S04]  /*31240*/  STL.64 [R1+0xd8], R12 ;  /* 0x0000d80c01007387 */ /* 0x0041e80000100a00 */
[----:B------:R0:W-:Y:S04]  /*31250*/  STL.64 [R1+0xe0], R14 ;  /* 0x0000e00e01007387 */ /* 0x0001e80000100a00 */
[----:B---3--:R0:W-:Y:S04]  /*31260*/  STL.64 [R1+0xc8], R16 ;  /* 0x0000c81001007387 */ /* 0x0081e80000100a00 */
[----:B------:R0:W-:Y:S04]  /*31270*/  STL.64 [R1+0xd0], R18 ;  /* 0x0000d01201007387 */ /* 0x0001e80000100a00 */
[----:B----4-:R0:W-:Y:S04]  /*31280*/  STL.64 [R1+0xb8], R20 ;  /* 0x0000b81401007387 */ /* 0x0101e80000100a00 */
[----:B------:R0:W-:Y:S04]  /*31290*/  STL.64 [R1+0xc0], R22 ;  /* 0x0000c01601007387 */ /* 0x0001e80000100a00 */
        /* <DEDUP_REMOVED lines=20> */
[----:B------:R0:W-:Y:S04]  /*313e0*/  STL [R1+0x108], R0 ;  /* 0x0001080001007387 */ /* 0x0001e80000100800 */
[----:B------:R0:W-:Y:S04]  /*313f0*/  STL.64 [R1+0x8], R64 ;  /* 0x0000084001007387 */ /* 0x0001e80000100a00 */
[----:B------:R0:W-:Y:S02]  /*31400*/  STL.64 [R1+0x10], R66 ;  /* 0x0000104201007387 */ /* 0x0001e40000100a00 */
.L_x_127:
[----:B------:R-:W-:Y:S05]  /*31410*/  BSYNC.RECONVERGENT B0 ;  /* 0x0000000000007941 */ /* 0x000fea0003800200 */
.L_x_126:
[----:B------:R-:W-:Y:S04]  /*31420*/  BSSY.RECONVERGENT B0, `(.L_x_128) ;  /* 0x000006e000007945 */ /* 0x000fe80003800200 */
[----:B------:R-:W-:Y:S05]  /*31430*/  @P1 BRA `(.L_x_129) ;  /* 0x0000000400b01947 */ /* 0x000fea0003800000 */
[----:B------:R1:W5:Y:S04]  /*31440*/  LDL R69, [R1+0x108] ;  /* 0x0001080001457983 */ /* 0x0003680000100800 */
[----:B0--3--:R1:W5:Y:S04]  /*31450*/  LDL.64 R4, [R1+0x8] ;  /* 0x0000080001047983 */ /* 0x0093680000100a00 */
[----:B--2---:R1:W5:Y:S04]  /*31460*/  LDL.64 R6, [R1+0x10] ;  /* 0x0000100001067983 */ /* 0x0043680000100a00 */
[----:B------:R1:W5:Y:S04]  /*31470*/  LDL.64 R8, [R1+0x18] ;  /* 0x0000180001087983 */ /* 0x0003680000100a00 */
        /* <DEDUP_REMOVED lines=28> */
[----:B------:R1:W5:Y:S01]  /*31640*/  LDL.64 R66, [R1+0x100] ;  /* 0x0001000001427983 */ /* 0x0003620000100a00 */
[----:B------:R-:W0:Y:S01]  /*31650*/  S2UR UR5, SR_CgaCtaId ;  /* 0x00000000000579c3 */ /* 0x000e220000008800 */
[----:B------:R-:W-:-:S02]  /*31660*/  UMOV UR4, 0x400 ;  /* 0x0000040000047882 */ /* 0x000fc40000000000 */
[----:B------:R-:W-:-:S04]  /*31670*/  UIADD3 UR4, UPT, UPT, UR4, 0x10, URZ ;  /* 0x0000001004047890 */ /* 0x000fc8000fffe0ff */
[----:B0-----:R-:W-:-:S06]  /*31680*/  ULEA UR4, UR5, UR4, 0x18 ;  /* 0x0000000405047291 */ /* 0x001fcc000f8ec0ff */
[----:B-1----:R-:W-:-:S07]  /*31690*/  IMAD.U32 R2, RZ, RZ, UR4 ;  /* 0x00000004ff027e24 */ /* 0x002fce000f8e00ff */
.L_x_130:
[----:B------:R-:W0:Y:S01]  /*316a0*/  LDCU UR4, c[0x0][0x360] ;  /* 0x00006c00ff0477ac */ /* 0x000e220008000800 */
[----:B-1----:R-:W-:-:S05]  /*316b0*/  IMAD R0, R3, 0x104, R2 ;  /* 0x0000010403007824 */ /* 0x002fca00078e0202 */
[----:B-----5:R1:W-:Y:S04]  /*316c0*/  STS [R0], R4 ;  /* 0x0000000400007388 */ /* 0x0203e80000000800 */
[----:B------:R1:W-:Y:S04]  /*316d0*/  STS [R0+0x4], R5 ;  /* 0x0000040500007388 */ /* 0x0003e80000000800 */
[----:B------:R1:W-:Y:S04]  /*316e0*/  STS [R0+0x8], R6 ;  /* 0x0000080600007388 */ /* 0x0003e80000000800 */
[----:B------:R1:W-:Y:S01]  /*316f0*/  STS [R0+0xc], R7 ;  /* 0x00000c0700007388 */ /* 0x0003e20000000800 */
[----:B0-----:R-:W-:-:S03]  /*31700*/  VIADD R3, R3, UR4 ;  /* 0x0000000403037c36 */ /* 0x001fc60008000000 */
[----:B------:R1:W-:Y:S02]  /*31710*/  STS [R0+0x10], R8 ;  /* 0x0000100800007388 */ /* 0x0003e40000000800 */
[----:B------:R-:W-:Y:S02]  /*31720*/  ISETP.GE.AND P0, PT, R3, UR6, PT ;  /* 0x0000000603007c0c */ /* 0x000fe4000bf06270 */
[----:B------:R1:W-:Y:S04]  /*31730*/  STS [R0+0x14], R9 ;  /* 0x0000140900007388 */ /* 0x0003e80000000800 */
        /* <DEDUP_REMOVED lines=58> */
[----:B------:R1:W-:Y:S01]  /*31ae0*/  STS [R0+0x100], R69 ;  /* 0x0001004500007388 */ /* 0x0003e20000000800 */
[----:B------:R-:W-:Y:S05]  /*31af0*/  @!P0 BRA `(.L_x_130) ;  /* 0xfffffff800e88947 */ /* 0x000fea000383ffff */
.L_x_129:
[----:B------:R-:W-:Y:S05]  /*31b00*/  BSYNC.RECONVERGENT B0 ;  /* 0x0000000000007941 */ /* 0x000fea0003800200 */
.L_x_128:
[----:B01----:R-:W4:Y:S01]  /*31b10*/  LDL.LU R0, [R1+0x3a4] ;  /* 0x0003a40001007983 */ /* 0x003f220000300800 */
[----:B------:R-:W0:Y:S01]  /*31b20*/  LDCU UR4, c[0x0][0x384] ;  /* 0x00007080ff0477ac */ /* 0x000e220008000800 */
[----:B------:R-:W-:Y:S01]  /*31b30*/  BAR.SYNC.DEFER_BLOCKING 0x0 ;  /* 0x0000000000007b1d */ /* 0x000fe20000010000 */
[----:B----4-:R-:W-:-:S05]  /*31b40*/  VIADD R0, R0, 0x1 ;  /* 0x0000000100007836 */ /* 0x010fca0000000000 */
[----:B------:R1:W-:Y:S01]  /*31b50*/  STL [R1+0x3a4], R0 ;  /* 0x0003a40001007387 */ /* 0x0003e20000100800 */
[----:B0-----:R-:W-:-:S13]  /*31b60*/  ISETP.NE.AND P0, PT, R0, UR4, PT ;  /* 0x0000000400007c0c */ /* 0x001fda000bf05270 */
[----:B-1----:R-:W-:Y:S05]  /*31b70*/  @P0 BRA `(.L_x_131) ;  /* 0xfffffd1000c00947 */ /* 0x002fea000383ffff */
[----:B------:R-:W-:Y:S05]  /*31b80*/  EXIT ;  /* 0x000000000000794d */ /* 0x000fea0003800000 */
.L_x_28:
[----:B------:R-:W-:Y:S02]  /*31b90*/  MOV R0, 0x1c8 ;  /* 0x000001c800007802 */ /* 0x000fe40000000f00 */
[----:B------:R-:W-:Y:S02]  /*31ba0*/  CS2R R4, SRZ ;  /* 0x0000000000047805 */ /* 0x000fe4000001ff00 */
[----:B------:R0:W1:Y:S05]  /*31bb0*/  LDC.64 R2, c[0x4][R0] ;  /* 0x0100000000027b82 */ /* 0x00006a0000000a00 */
[----:B------:R-:W-:-:S07]  /*31bc0*/  LEPC R20, `(.L_x_132) ;  /* 0x000000001014794e */ /* 0x000fce0000000000 */
[----:B01----:R-:W-:Y:S05]  /*31bd0*/  CALL.ABS.NOINC R2 ;  /* 0x0000000002007343 */ /* 0x003fea0003c00000 */
.L_x_132:
[----:B------:R0:W5:Y:S01]  /*31be0*/  LDL.LU R6, [R1+0x3b0] ;  /* 0x0003b00001067983 */ /* 0x0001620000300800 */
[----:B------:R-:W1:Y:S01]  /*31bf0*/  LDC.64 R8, c[0x4][0x1a8] ;  /* 0x01006a00ff087b82 */ /* 0x000e620000000a00 */
[----:B------:R-:W-:Y:S01]  /*31c00*/  MOV R0, 0x1b8 ;  /* 0x000001b800007802 */ /* 0x000fe20000000f00 */
[----:B------:R-:W2:Y:S01]  /*31c10*/  LDCU.64 UR4, c[0x4][0x1b0] ;  /* 0x01003600ff0477ac */ /* 0x000ea20008000a00 */
[----:B------:R0:W5:Y:S05]  /*31c20*/  LDL.LU R7, [R1+0x3ac] ;  /* 0x0003ac0001077983 */ /* 0x00016a0000300800 */
[----:B------:R0:W3:Y:S01]  /*31c30*/  LDC.64 R2, c[0x4][R0] ;  /* 0x0100000000027b82 */ /* 0x0000e20000000a00 */
[----:B--2---:R-:W-:-:S02]  /*31c40*/  IMAD.U32 R4, RZ, RZ, UR4 ;  /* 0x00000004ff047e24 */ /* 0x004fc4000f8e00ff */
[----:B------:R-:W-:Y:S01]  /*31c50*/  IMAD.U32 R5, RZ, RZ, UR5 ;  /* 0x00000005ff057e24 */ /* 0x000fe2000f8e00ff */
[----:B-1----:R0:W-:Y:S06]  /*31c60*/  STL.64 [R1], R8 ;  /* 0x0000000801007387 */ /* 0x0021ec0000100a00 */
[----:B------:R-:W-:-:S07]  /*31c70*/  LEPC R20, `(.L_x_133) ;  /* 0x000000001014794e */ /* 0x000fce0000000000 */
[----:B0--3-5:R-:W-:Y:S05]  /*31c80*/  CALL.ABS.NOINC R2 ;  /* 0x0000000002007343 */ /* 0x029fea0003c00000 */
.L_x_133:
[----:B------:R-:W-:Y:S05]  /*31c90*/  BPT.TRAP 0x1 ;  /* 0x000000040000795c */ /* 0x000fea0000300000 */
        .weak           $__internal_0_$__cuda_sm20_dblrcp_rn_slowpath_v3
        .type           $__internal_0_$__cuda_sm20_dblrcp_rn_slowpath_v3,@function
        .size           $__internal_0_$__cuda_sm20_dblrcp_rn_slowpath_v3,(.L_x_139 - $__internal_0_$__cuda_sm20_dblrcp_rn_slowpath_v3)
$__internal_0_$__cuda_sm20_dblrcp_rn_slowpath_v3:
[----:B------:R-:W-:Y:S01]  /*31ca0*/  DSETP.GTU.AND P0, PT, |R10|, +INF , PT ;  /* 0x7ff000000a00742a */ /* 0x000fe20003f0c200 */
[----:B------:R-:W-:-:S13]  /*31cb0*/  BSSY.RECONVERGENT B1, `(.L_x_134) ;  /* 0x0000024000017945 */ /* 0x000fda0003800200 */
[----:B------:R-:W-:Y:S05]  /*31cc0*/  @P0 BRA `(.L_x_135) ;  /* 0x0000000000800947 */ /* 0x000fea0003800000 */
[----:B------:R-:W-:-:S05]  /*31cd0*/  LOP3.LUT R2, R11, 0x7fffffff, RZ, 0xc0, !PT ;  /* 0x7fffffff0b027812 */ /* 0x000fca00078ec0ff */
[----:B------:R-:W-:-:S05]  /*31ce0*/  VIADD R4, R2, 0xffffffff ;  /* 0xffffffff02047836 */ /* 0x000fca0000000000 */
[----:B------:R-:W-:-:S13]  /*31cf0*/  ISETP.GE.U32.AND P0, PT, R4, 0x7fefffff, PT ;  /* 0x7fefffff0400780c */ /* 0x000fda0003f06070 */
[----:B------:R-:W-:Y:S01]  /*31d00*/  @P0 LOP3.LUT R5, R11, 0x7ff00000, RZ, 0x3c, !PT ;  /* 0x7ff000000b050812 */ /* 0x000fe200078e3cff */
[----:B------:R-:W-:Y:S01]  /*31d10*/  @P0 IMAD.MOV.U32 R4, RZ, RZ, RZ ;  /* 0x000000ffff040224 */ /* 0x000fe200078e00ff */
[----:B------:R-:W-:Y:S06]  /*31d20*/  @P0 BRA `(.L_x_136) ;  /* 0x0000000000700947 */ /* 0x000fec0003800000 */
[----:B------:R-:W-:-:S13]  /*31d30*/  ISETP.GE.U32.AND P0, PT, R2, 0x1000001, PT ;  /* 0x010000010200780c */ /* 0x000fda0003f06070 */
[----:B------:R-:W-:Y:S05]  /*31d40*/  @!P0 BRA `(.L_x_137) ;  /* 0x0000000000388947 */ /* 0x000fea0003800000 */
[----:B------:R-:W-:Y:S02]  /*31d50*/  VIADD R5, R11, 0xc0200000 ;  /* 0xc02000000b057836 */ /* 0x000fe40000000000 */
[----:B------:R-:W-:Y:S02]  /*31d60*/  IMAD.MOV.U32 R4, RZ, RZ, R10 ;  /* 0x000000ffff047224 */ /* 0x000fe400078e000a */
[----:B------:R-:W0:Y:S01]  /*31d70*/  MUFU.RCP64H R7, R5 ;  /* 0x0000000500077308 */ /* 0x000e220000001800 */
[----:B------:R-:W-:-:S06]  /*31d80*/  IMAD.MOV.U32 R6, RZ, RZ, R9 ;  /* 0x000000ffff067224 */ /* 0x000fcc00078e0009 */
[----:B0-----:R-:W-:-:S08]  /*31d90*/  DFMA R8, -R4, R6, 1 ;  /* 0x3ff000000408742b */ /* 0x001fd00000000106 */
[----:B------:R-:W-:-:S08]  /*31da0*/  DFMA R8, R8, R8, R8 ;  /* 0x000000080808722b */ /* 0x000fd00000000008 */
[----:B------:R-:W-:-:S08]  /*31db0*/  DFMA R8, R6, R8, R6 ;  /* 0x000000080608722b */ /* 0x000fd00000000006 */
[----:B------:R-:W-:-:S08]  /*31dc0*/  DFMA R6, -R4, R8, 1 ;  /* 0x3ff000000406742b */ /* 0x000fd00000000108 */
[----:B------:R-:W-:-:S08]  /*31dd0*/  DFMA R6, R8, R6, R8 ;  /* 0x000000060806722b */ /* 0x000fd00000000008 */
[----:B------:R-:W-:-:S08]  /*31de0*/  DMUL R6, R6, 2.2250738585072013831e-308 ;  /* 0x0010000006067828 */ /* 0x000fd00000000000 */
[----:B------:R-:W-:-:S08]  /*31df0*/  DFMA R8, -R10, R6, 1 ;  /* 0x3ff000000a08742b */ /* 0x000fd00000000106 */
[----:B------:R-:W-:-:S08]  /*31e00*/  DFMA R8, R8, R8, R8 ;  /* 0x000000080808722b */ /* 0x000fd00000000008 */
[----:B------:R-:W-:Y:S01]  /*31e10*/  DFMA R4, R6, R8, R6 ;  /* 0x000000080604722b */ /* 0x000fe20000000006 */
[----:B------:R-:W-:Y:S10]  /*31e20*/  BRA `(.L_x_136) ;  /* 0x0000000000307947 */ /* 0x000ff40003800000 */
.L_x_137:
[----:B------:R-:W-:Y:S01]  /*31e30*/  DMUL R6, R10, 8.11296384146066816958e+31 ;  /* 0x469000000a067828 */ /* 0x000fe20000000000 */
[----:B------:R-:W-:-:S05]  /*31e40*/  IMAD.MOV.U32 R4, RZ, RZ, R9 ;  /* 0x000000ffff047224 */ /* 0x000fca00078e0009 */
[----:B------:R-:W0:Y:S02]  /*31e50*/  MUFU.RCP64H R5, R7 ;  /* 0x0000000700057308 */ /* 0x000e240000001800 */
[----:B0-----:R-:W-:-:S08]  /*31e60*/  DFMA R8, -R6, R4, 1 ;  /* 0x3ff000000608742b */ /* 0x001fd00000000104 */
[----:B------:R-:W-:-:S08]  /*31e70*/  DFMA R8, R8, R8, R8 ;  /* 0x000000080808722b */ /* 0x000fd00000000008 */
[----:B------:R-:W-:-:S08]  /*31e80*/  DFMA R8, R4, R8, R4 ;  /* 0x000000080408722b */ /* 0x000fd00000000004 */
[----:B------:R-:W-:-:S08]  /*31e90*/  DFMA R4, -R6, R8, 1 ;  /* 0x3ff000000604742b */ /* 0x000fd00000000108 */
[----:B------:R-:W-:-:S08]  /*31ea0*/  DFMA R4, R8, R4, R8 ;  /* 0x000000040804722b */ /* 0x000fd00000000008 */
[----:B------:R-:W-:Y:S01]  /*31eb0*/  DMUL R4, R4, 8.11296384146066816958e+31 ;  /* 0x4690000004047828 */ /* 0x000fe20000000000 */
[----:B------:R-:W-:Y:S10]  /*31ec0*/  BRA `(.L_x_136) ;  /* 0x0000000000087947 */ /* 0x000ff40003800000 */
.L_x_135:
[----:B------:R-:W-:Y:S01]  /*31ed0*/  LOP3.LUT R5, R11, 0x80000, RZ, 0xfc, !PT ;  /* 0x000800000b057812 */ /* 0x000fe200078efcff */
[----:B------:R-:W-:-:S07]  /*31ee0*/  IMAD.MOV.U32 R4, RZ, RZ, R10 ;  /* 0x000000ffff047224 */ /* 0x000fce00078e000a */
.L_x_136:
[----:B------:R-:W-:Y:S05]  /*31ef0*/  BSYNC.RECONVERGENT B1 ;  /* 0x0000000000017941 */ /* 0x000fea0003800200 */
.L_x_134:
[----:B------:R-:W-:Y:S02]  /*31f00*/  IMAD.MOV.U32 R6, RZ, RZ, R4 ;  /* 0x000000ffff067224 */ /* 0x000fe400078e0004 */
[----:B------:R-:W-:Y:S02]  /*31f10*/  IMAD.MOV.U32 R7, RZ, RZ, R5 ;  /* 0x000000ffff077224 */ /* 0x000fe400078e0005 */
[----:B------:R-:W-:Y:S02]  /*31f20*/  IMAD.MOV.U32 R4, RZ, RZ, R0 ;  /* 0x000000ffff047224 */ /* 0x000fe400078e0000 */
[----:B------:R-:W-:-:S04]  /*31f30*/  IMAD.MOV.U32 R5, RZ, RZ, 0x0 ;  /* 0x00000000ff057424 */ /* 0x000fc800078e00ff */
[----:B------:R-:W-:Y:S05]  /*31f40*/  RET.REL.NODEC R4 `(_Z17persistentThreadsiiPfj) ;  /* 0xfffffce0042c7950 */ /* 0x000fea0003c3ffff */
.L_x_138:
        /* <DEDUP_REMOVED lines=11> */
.L_x_139:


//--------------------- .nv.global.init           --------------------------
	.section	.nv.global.init,"aw",@progbits
	.align	4
.nv.global.init:
	.type		mrg32k3aM1SubSeq,@object
	.size		mrg32k3aM1SubSeq,(mrg32k3aM2SubSeq - mrg32k3aM1SubSeq)
mrg32k3aM1SubSeq:
        /* <DEDUP_REMOVED lines=126> */
	.type		mrg32k3aM2SubSeq,@object
	.size		mrg32k3aM2SubSeq,(mrg32k3aM1 - mrg32k3aM2SubSeq)
mrg32k3aM2SubSeq:
        /* <DEDUP_REMOVED lines=126> */
	.type		mrg32k3aM1,@object
	.size		mrg32k3aM1,(mrg32k3aM1Seq - mrg32k3aM1)
mrg32k3aM1:
        /* <DEDUP_REMOVED lines=144> */
	.type		mrg32k3aM1Seq,@object
	.size		mrg32k3aM1Seq,(mrg32k3aM2 - mrg32k3aM1Seq)
mrg32k3aM1Seq:
        /* <DEDUP_REMOVED lines=144> */
	.type		mrg32k3aM2,@object
	.size		mrg32k3aM2,(mrg32k3aM2Seq - mrg32k3aM2)
mrg32k3aM2:
        /* <DEDUP_REMOVED lines=144> */
	.type		mrg32k3aM2Seq,@object
	.size		mrg32k3aM2Seq,(precalc_xorwow_matrix - mrg32k3aM2Seq)
mrg32k3aM2Seq:
        /* <DEDUP_REMOVED lines=144> */
	.type		precalc_xorwow_matrix,@object
	.size		precalc_xorwow_matrix,(precalc_xorwow_offset_matrix - precalc_xorwow_matrix)
precalc_xorwow_matrix:
        /* <DEDUP_REMOVED lines=6400> */
	.type		precalc_xorwow_offset_matrix,@object
	.size		precalc_xorwow_offset_matrix,($str$1 - precalc_xorwow_offset_matrix)
precalc_xorwow_offset_matrix:
        /* <DEDUP_REMOVED lines=6400> */
	.type		$str$1,@object
	.size		$str$1,($str - $str$1)
$str$1:
        /*353c0*/ 	.byte	0x25, 0x73, 0x0a, 0x00
	.type		$str,@object
	.size		$str,(.L_54 - $str)
$str:
        /*353c4*/ 	.byte	0x74, 0x65, 0x6d, 0x70, 0x6f, 0x72, 0x61, 0x72, 0x79, 0x5f, 0x62, 0x75, 0x66, 0x66, 0x65, 0x72
        /*353d4*/ 	.byte	0x3a, 0x3a, 0x61, 0x6c, 0x6c, 0x6f, 0x63, 0x61, 0x74, 0x65, 0x3a, 0x20, 0x67, 0x65, 0x74, 0x5f
        /*353e4*/ 	.byte	0x74, 0x65, 0x6d, 0x70, 0x6f, 0x72, 0x61, 0x72, 0x79, 0x5f, 0x62, 0x75, 0x66, 0x66, 0x65, 0x72
        /*353f4*/ 	.byte	0x20, 0x66, 0x61, 0x69, 0x6c, 0x65, 0x64, 0x00
.L_54:


//--------------------- .nv.shared._ZN3cub18CUB_300001_SM_10006detail11EmptyKernelIvEEvv --------------------------
	.section	.nv.shared._ZN3cub18CUB_300001_SM_10006detail11EmptyKernelIvEEvv,"aw",@nobits
	.sectionflags	@""
	.align	16
	.zero		1024


//--------------------- .nv.shared.reserved.0     --------------------------
	.section	.nv.shared.reserved.0,"aw",@nobits
	.weak		__nv_reservedSMEM_offset_0_alias
	.size		__nv_reservedSMEM_offset_0_alias, 0, 64
	.other		__nv_reservedSMEM_offset_0_alias,@"STO_CUDA_RESERVED_SHARED STV_DEFAULT"
__nv_reservedSMEM_offset_0_alias:
	.zero		0
	.zero		64


//--------------------- .nv.global                --------------------------
	.section	.nv.global,"aw",@nobits
.nv.global:
	.type		_ZN34_INTERNAL_a15cba7d_4_k_cu_d7ef85f46thrust24THRUST_300001_SM_1000_NS12placeholders2_8E,@object
	.size		_ZN34_INTERNAL_a15cba7d_4_k_cu_d7ef85f46thrust24THRUST_300001_SM_1000_NS12placeholders2_8E,(_ZN34_INTERNAL_a15cba7d_4_k_cu_d7ef85f44cuda3std3__436_GLOBAL__N__a15cba7d_4_k_cu_d7ef85f46ignoreE - _ZN34_INTERNAL_a15cba7d_4_k_cu_d7ef85f46thrust24THRUST_300001_SM_1000_NS12placeholders2_8E)
_ZN34_INTERNAL_a15cba7d_4_k_cu_d7ef85f46thrust24THRUST_300001_SM_1000_NS12placeholders2_8E:
	.zero		1
	.type		_ZN34_INTERNAL_a15cba7d_4_k_cu_d7ef85f44cuda3std3__436_GLOBAL__N__a15cba7d_4_k_cu_d7ef85f46ignoreE,@object
	.size		_ZN34_INTERNAL_a15cba7d_4_k_cu_d7ef85f44cuda3std3__436_GLOBAL__N__a15cba7d_4_k_cu_d7ef85f46ignoreE,(_ZN34_INTERNAL_a15cba7d_4_k_cu_d7ef85f44cuda3std6ranges3__45__cpo4dataE - _ZN34_INTERNAL_a15cba7d_4_k_cu_d7ef85f44cuda3std3__436_GLOBAL__N__a15cba7d_4_k_cu_d7ef85f46ignoreE)
_ZN34_INTERNAL_a15cba7d_4_k_cu_d7ef85f44cuda3std3__436_GLOBAL__N__a15cba7d_4_k_cu_d7ef85f46ignoreE:
	.zero		1
	.type		_ZN34_INTERNAL_a15cba7d_4_k_cu_d7ef85f44cuda3std6ranges3__45__cpo4dataE,@object
	.size		_ZN34_INTERNAL_a15cba7d_4_k_cu_d7ef85f44cuda3std6ranges3__45__cpo4dataE,(_ZN34_INTERNAL_a15cba7d_4_k_cu_d7ef85f46thrust24THRUST_300001_SM_1000_NS6system3cpp3parE - _ZN34_INTERNAL_a15cba7d_4_k_cu_d7ef85f44cuda3std6ranges3__45__cpo4dataE)
_ZN34_INTERNAL_a15cba7d_4_k_cu_d7ef85f44cuda3std6ranges3__45__cpo4dataE:
	.zero		1
	.type		_ZN34_INTERNAL_a15cba7d_4_k_cu_d7ef85f46thrust24THRUST_300001_SM_1000_NS6system3cpp3parE,@object
	.size		_ZN34_INTERNAL_a15cba7d_4_k_cu_d7ef85f46thrust24THRUST_300001_SM_1000_NS6system3cpp3parE,(_ZN34_INTERNAL_a15cba7d_4_k_cu_d7ef85f44cuda3std3__45__cpo5beginE - _ZN34_INTERNAL_a15cba7d_4_k_cu_d7ef85f46thrust24THRUST_300001_SM_1000_NS6system3cpp3parE)
_ZN34_INTERNAL_a15cba7d_4_k_cu_d7ef85f46thrust24THRUST_300001_SM_1000_NS6system3cpp3parE:
	.zero		1
	.type		_ZN34_INTERNAL_a15cba7d_4_k_cu_d7ef85f44cuda3std3__45__cpo5beginE,@object
	.size		_ZN34_INTERNAL_a15cba7d_4_k_cu_d7ef85f44cuda3std3__45__cpo5beginE,(_ZN34_INTERNAL_a15cba7d_4_k_cu_d7ef85f44cuda3std6ranges3__45__cpo5beginE - _ZN34_INTERNAL_a15cba7d_4_k_cu_d7ef85f44cuda3std3__45__cpo5beginE)
_ZN34_INTERNAL_a15cba7d_4_k_cu_d7ef85f44cuda3std3__45__cpo5beginE:
	.zero		1
	.type		_ZN34_INTERNAL_a15cba7d_4_k_cu_d7ef85f44cuda3std6ranges3__45__cpo5beginE,@object
	.size		_ZN34_INTERNAL_a15cba7d_4_k_cu_d7ef85f44cuda3std6ranges3__45__cpo5beginE,(_ZN34_INTERNAL_a15cba7d_4_k_cu_d7ef85f46thrust24THRUST_300001_SM_1000_NS6deviceE - _ZN34_INTERNAL_a15cba7d_4_k_cu_d7ef85f44cuda3std6ranges3__45__cpo5beginE)
_ZN34_INTERNAL_a15cba7d_4_k_cu_d7ef85f44cuda3std6ranges3__45__cpo5beginE:
	.zero		1
	.type		_ZN34_INTERNAL_a15cba7d_4_k_cu_d7ef85f46thrust24THRUST_300001_SM_1000_NS6deviceE,@object
	.size		_ZN34_INTERNAL_a15cba7d_4_k_cu_d7ef85f46thrust24THRUST_300001_SM_1000_NS6deviceE,(_ZN34_INTERNAL_a15cba7d_4_k_cu_d7ef85f44cuda3std3__47nulloptE - _ZN34_INTERNAL_a15cba7d_4_k_cu_d7ef85f46thrust24THRUST_300001_SM_1000_NS6deviceE)
_ZN34_INTERNAL_a15cba7d_4_k_cu_d7ef85f46thrust24THRUST_300001_SM_1000_NS6deviceE:
	.zero		1
	.type		_ZN34_INTERNAL_a15cba7d_4_k_cu_d7ef85f44cuda3std3__47nulloptE,@object
	.size		_ZN34_INTERNAL_a15cba7d_4_k_cu_d7ef85f44cuda3std3__47nulloptE,(_ZN34_INTERNAL_a15cba7d_4_k_cu_d7ef85f44cuda3std6ranges3__45__cpo8distanceE - _ZN34_INTERNAL_a15cba7d_4_k_cu_d7ef85f44cuda3std3__47nulloptE)
_ZN34_INTERNAL_a15cba7d_4_k_cu_d7ef85f44cuda3std3__47nulloptE:
	.zero		1
	.type		_ZN34_INTERNAL_a15cba7d_4_k_cu_d7ef85f44cuda3std6ranges3__45__cpo8distanceE,@object
	.size		_ZN34_INTERNAL_a15cba7d_4_k_cu_d7ef85f44cuda3std6ranges3__45__cpo8distanceE,(_ZN34_INTERNAL_a15cba7d_4_k_cu_d7ef85f46thrust24THRUST_300001_SM_1000_NS12placeholders2_4E - _ZN34_INTERNAL_a15cba7d_4_k_cu_d7ef85f44cuda3std6ranges3__45__cpo8distanceE)
_ZN34_INTERNAL_a15cba7d_4_k_cu_d7ef85f44cuda3std6ranges3__45__cpo8distanceE:
	.zero		1
	.type		_ZN34_INTERNAL_a15cba7d_4_k_cu_d7ef85f46thrust24THRUST_300001_SM_1000_NS12placeholders2_4E,@object
	.size		_ZN34_INTERNAL_a15cba7d_4_k_cu_d7ef85f46thrust24THRUST_300001_SM_1000_NS12placeholders2_4E,(_ZN34_INTERNAL_a15cba7d_4_k_cu_d7ef85f44cuda3std3__45__cpo6rbeginE - _ZN34_INTERNAL_a15cba7d_4_k_cu_d7ef85f46thrust24THRUST_300001_SM_1000_NS12placeholders2_4E)
_ZN34_INTERNAL_a15cba7d_4_k_cu_d7ef85f46thrust24THRUST_300001_SM_1000_NS12placeholders2_4E:
	.zero		1
	.type		_ZN34_INTERNAL_a15cba7d_4_k_cu_d7ef85f44cuda3std3__45__cpo6rbeginE,@object
	.size		_ZN34_INTERNAL_a15cba7d_4_k_cu_d7ef85f44cuda3std3__45__cpo6rbeginE,(_ZN34_INTERNAL_a15cba7d_4_k_cu_d7ef85f44cuda3std6ranges3__45__cpo7advanceE - _ZN34_INTERNAL_a15cba7d_4_k_cu_d7ef85f44cuda3std3__45__cpo6rbeginE)
_ZN34_INTERNAL_a15cba7d_4_k_cu_d7ef85f44cuda3std3__45__cpo6rbeginE:
	.zero		1
	.type		_ZN34_INTERNAL_a15cba7d_4_k_cu_d7ef85f44cuda3std6ranges3__45__cpo7advanceE,@object
	.size		_ZN34_INTERNAL_a15cba7d_4_k_cu_d7ef85f44cuda3std6ranges3__45__cpo7advanceE,(_ZN34_INTERNAL_a15cba7d_4_k_cu_d7ef85f46thrust24THRUST_300001_SM_1000_NS12placeholders3_10E - _ZN34_INTERNAL_a15cba7d_4_k_cu_d7ef85f44cuda3std6ranges3__45__cpo7advanceE)
_ZN34_INTERNAL_a15cba7d_4_k_cu_d7ef85f44cuda3std6ranges3__45__cpo7advanceE:
	.zero		1
	.type		_ZN34_INTERNAL_a15cba7d_4_k_cu_d7ef85f46thrust24THRUST_300001_SM_1000_NS12placeholders3_10E,@object
	.size		_ZN34_INTERNAL_a15cba7d_4_k_cu_d7ef85f46thrust24THRUST_300001_SM_1000_NS12placeholders3_10E,(_ZN34_INTERNAL_a15cba7d_4_k_cu_d7ef85f44cuda3std3__48in_placeE - _ZN34_INTERNAL_a15cba7d_4_k_cu_d7ef85f46thrust24THRUST_300001_SM_1000_NS12placeholders3_10E)
_ZN34_INTERNAL_a15cba7d_4_k_cu_d7ef85f46thrust24THRUST_300001_SM_1000_NS12placeholders3_10E:
	.zero		1
	.type		_ZN34_INTERNAL_a15cba7d_4_k_cu_d7ef85f44cuda3std3__48in_placeE,@object
	.size		_ZN34_INTERNAL_a15cba7d_4_k_cu_d7ef85f44cuda3std3__48in_placeE,(_ZN34_INTERNAL_a15cba7d_4_k_cu_d7ef85f44cuda3std6ranges3__45__cpo4sizeE - _ZN34_INTERNAL_a15cba7d_4_k_cu_d7ef85f44cuda3std3__48in_placeE)
_ZN34_INTERNAL_a15cba7d_4_k_cu_d7ef85f44cuda3std3__48in_placeE:
	.zero		1
	.type		_ZN34_INTERNAL_a15cba7d_4_k_cu_d7ef85f44cuda3std6ranges3__45__cpo4sizeE,@object
	.size		_ZN34_INTERNAL_a15cba7d_4_k_cu_d7ef85f44cuda3std6ranges3__45__cpo4sizeE,(_ZN34_INTERNAL_a15cba7d_4_k_cu_d7ef85f46thrust24THRUST_300001_SM_1000_NS12placeholders2_2E - _ZN34_INTERNAL_a15cba7d_4_k_cu_d7ef85f44cuda3std6ranges3__45__cpo4sizeE)
_ZN34_INTERNAL_a15cba7d_4_k_cu_d7ef85f44cuda3std6ranges3__45__cpo4sizeE:
	.zero		1
	.type		_ZN34_INTERNAL_a15cba7d_4_k_cu_d7ef85f46thrust24THRUST_300001_SM_1000_NS12placeholders2_2E,@object
	.size		_ZN34_INTERNAL_a15cba7d_4_k_cu_d7ef85f46thrust24THRUST_300001_SM_1000_NS12placeholders2_2E,(_ZN34_INTERNAL_a15cba7d_4_k_cu_d7ef85f44cuda3std3__45__cpo6cbeginE - _ZN34_INTERNAL_a15cba7d_4_k_cu_d7ef85f46thrust24THRUST_300001_SM_1000_NS12placeholders2_2E)
_ZN34_INTERNAL_a15cba7d_4_k_cu_d7ef85f46thrust24THRUST_300001_SM_1000_NS12placeholders2_2E:
	.zero		1
	.type		_ZN34_INTERNAL_a15cba7d_4_k_cu_d7ef85f44cuda3std3__45__cpo6cbeginE,@object
	.size		_ZN34_INTERNAL_a15cba7d_4_k_cu_d7ef85f44cuda3std3__45__cpo6cbeginE,(_ZN34_INTERNAL_a15cba7d_4_k_cu_d7ef85f44cuda3std6ranges3__45__cpo6cbeginE - _ZN34_INTERNAL_a15cba7d_4_k_cu_d7ef85f44cuda3std3__45__cpo6cbeginE)
_ZN34_INTERNAL_a15cba7d_4_k_cu_d7ef85f44cuda3std3__45__cpo6cbeginE:
	.zero		1
	.type		_ZN34_INTERNAL_a15cba7d_4_k_cu_d7ef85f44cuda3std6ranges3__45__cpo6cbeginE,@object
	.size		_ZN34_INTERNAL_a15cba7d_4_k_cu_d7ef85f44cuda3std6ranges3__45__cpo6cbeginE,(_ZN34_INTERNAL_a15cba7d_4_k_cu_d7ef85f46thrust24THRUST_300001_SM_1000_NS12placeholders2_6E - _ZN34_INTERNAL_a15cba7d_4_k_cu_d7ef85f44cuda3std6ranges3__45__cpo6cbeginE)
_ZN34_INTERNAL_a15cba7d_4_k_cu_d7ef85f44cuda3std6ranges3__45__cpo6cbeginE:
	.zero		1
	.type		_ZN34_INTERNAL_a15cba7d_4_k_cu_d7ef85f46thrust24THRUST_300001_SM_1000_NS12placeholders2_6E,@object
	.size		_ZN34_INTERNAL_a15cba7d_4_k_cu_d7ef85f46thrust24THRUST_300001_SM_1000_NS12placeholders2_6E,(_ZN34_INTERNAL_a15cba7d_4_k_cu_d7ef85f44cuda3std3__45__cpo7crbeginE - _ZN34_INTERNAL_a15cba7d_4_k_cu_d7ef85f46thrust24THRUST_300001_SM_1000_NS12placeholders2_6E)
_ZN34_INTERNAL_a15cba7d_4_k_cu_d7ef85f46thrust24THRUST_300001_SM_1000_NS12placeholders2_6E:
	.zero		1
	.type		_ZN34_INTERNAL_a15cba7d_4_k_cu_d7ef85f44cuda3std3__45__cpo7crbeginE,@object
	.size		_ZN34_INTERNAL_a15cba7d_4_k_cu_d7ef85f44cuda3std3__45__cpo7crbeginE,(_ZN34_INTERNAL_a15cba7d_4_k_cu_d7ef85f44cuda3std6ranges3__45__cpo4nextE - _ZN34_INTERNAL_a15cba7d_4_k_cu_d7ef85f44cuda3std3__45__cpo7crbeginE)
_ZN34_INTERNAL_a15cba7d_4_k_cu_d7ef85f44cuda3std3__45__cpo7crbeginE:
	.zero		1
	.type		_ZN34_INTERNAL_a15cba7d_4_k_cu_d7ef85f44cuda3std6ranges3__45__cpo4nextE,@object
	.size		_ZN34_INTERNAL_a15cba7d_4_k_cu_d7ef85f44cuda3std6ranges3__45__cpo4nextE,(_ZN34_INTERNAL_a15cba7d_4_k_cu_d7ef85f44cuda3std6ranges3__45__cpo4swapE - _ZN34_INTERNAL_a15cba7d_4_k_cu_d7ef85f44cuda3std6ranges3__45__cpo4nextE)
_ZN34_INTERNAL_a15cba7d_4_k_cu_d7ef85f44cuda3std6ranges3__45__cpo4nextE:
	.zero		1
	.type		_ZN34_INTERNAL_a15cba7d_4_k_cu_d7ef85f44cuda3std6ranges3__45__cpo4swapE,@object
	.size		_ZN34_INTERNAL_a15cba7d_4_k_cu_d7ef85f44cuda3std6ranges3__45__cpo4swapE,(_ZN34_INTERNAL_a15cba7d_4_k_cu_d7ef85f46thrust24THRUST_300001_SM_1000_NS8cuda_cub10par_nosyncE - _ZN34_INTERNAL_a15cba7d_4_k_cu_d7ef85f44cuda3std6ranges3__45__cpo4swapE)
_ZN34_INTERNAL_a15cba7d_4_k_cu_d7ef85f44cuda3std6ranges3__45__cpo4swapE:
	.zero		1
	.type		_ZN34_INTERNAL_a15cba7d_4_k_cu_d7ef85f46thrust24THRUST_300001_SM_1000_NS8cuda_cub10par_nosyncE,@object
	.size		_ZN34_INTERNAL_a15cba7d_4_k_cu_d7ef85f46thrust24THRUST_300001_SM_1000_NS8cuda_cub10par_nosyncE,(_ZN34_INTERNAL_a15cba7d_4_k_cu_d7ef85f46thrust24THRUST_300001_SM_1000_NS3seqE - _ZN34_INTERNAL_a15cba7d_4_k_cu_d7ef85f46thrust24THRUST_300001_SM_1000_NS8cuda_cub10par_nosyncE)
_ZN34_INTERNAL_a15cba7d_4_k_cu_d7ef85f46thrust24THRUST_300001_SM_1000_NS8cuda_cub10par_nosyncE:
	.zero		1
	.type		_ZN34_INTERNAL_a15cba7d_4_k_cu_d7ef85f46thrust24THRUST_300001_SM_1000_NS3seqE,@object
	.size		_ZN34_INTERNAL_a15cba7d_4_k_cu_d7ef85f46thrust24THRUST_300001_SM_1000_NS3seqE,(_ZN34_INTERNAL_a15cba7d_4_k_cu_d7ef85f44cuda3std3__420unreachable_sentinelE - _ZN34_INTERNAL_a15cba7d_4_k_cu_d7ef85f46thrust24THRUST_300001_SM_1000_NS3seqE)
_ZN34_INTERNAL_a15cba7d_4_k_cu_d7ef85f46thrust24THRUST_300001_SM_1000_NS3seqE:
	.zero		1
	.type		_ZN34_INTERNAL_a15cba7d_4_k_cu_d7ef85f44cuda3std3__420unreachable_sentinelE,@object
	.size		_ZN34_INTERNAL_a15cba7d_4_k_cu_d7ef85f44cuda3std3__420unreachable_sentinelE,(_ZN34_INTERNAL_a15cba7d_4_k_cu_d7ef85f44cuda3std6ranges3__45__cpo5ssizeE - _ZN34_INTERNAL_a15cba7d_4_k_cu_d7ef85f44cuda3std3__420unreachable_sentinelE)
_ZN34_INTERNAL_a15cba7d_4_k_cu_d7ef85f44cuda3std3__420unreachable_sentinelE:
	.zero		1
	.type		_ZN34_INTERNAL_a15cba7d_4_k_cu_d7ef85f44cuda3std6ranges3__45__cpo5ssizeE,@object
	.size		_ZN34_INTERNAL_a15cba7d_4_k_cu_d7ef85f44cuda3std6ranges3__45__cpo5ssizeE,(_ZN34_INTERNAL_a15cba7d_4_k_cu_d7ef85f46thrust24THRUST_300001_SM_1000_NS12placeholders2_3E - _ZN34_INTERNAL_a15cba7d_4_k_cu_d7ef85f44cuda3std6ranges3__45__cpo5ssizeE)
_ZN34_INTERNAL_a15cba7d_4_k_cu_d7ef85f44cuda3std6ranges3__45__cpo5ssizeE:
	.zero		1
	.type		_ZN34_INTERNAL_a15cba7d_4_k_cu_d7ef85f46thrust24THRUST_300001_SM_1000_NS12placeholders2_3E,@object
	.size		_ZN34_INTERNAL_a15cba7d_4_k_cu_d7ef85f46thrust24THRUST_300001_SM_1000_NS12placeholders2_3E,(_ZN34_INTERNAL_a15cba7d_4_k_cu_d7ef85f44cuda3std3__45__cpo4cendE - _ZN34_INTERNAL_a15cba7d_4_k_cu_d7ef85f46thrust24THRUST_300001_SM_1000_NS12placeholders2_3E)
_ZN34_INTERNAL_a15cba7d_4_k_cu_d7ef85f46thrust24THRUST_300001_SM_1000_NS12placeholders2_3E:
	.zero		1
	.type		_ZN34_INTERNAL_a15cba7d_4_k_cu_d7ef85f44cuda3std3__45__cpo4cendE,@object
	.size		_ZN34_INTERNAL_a15cba7d_4_k_cu_d7ef85f44cuda3std3__45__cpo4cendE,(_ZN34_INTERNAL_a15cba7d_4_k_cu_d7ef85f44cuda3std6ranges3__45__cpo4cendE - _ZN34_INTERNAL_a15cba7d_4_k_cu_d7ef85f44cuda3std3__45__cpo4cendE)
_ZN34_INTERNAL_a15cba7d_4_k_cu_d7ef85f44cuda3std3__45__cpo4cendE:
	.zero		1
	.type		_ZN34_INTERNAL_a15cba7d_4_k_cu_d7ef85f44cuda3std6ranges3__45__cpo4cendE,@object
	.size		_ZN34_INTERNAL_a15cba7d_4_k_cu_d7ef85f44cuda3std6ranges3__45__cpo4cendE,(_ZN34_INTERNAL_a15cba7d_4_k_cu_d7ef85f46thrust24THRUST_300001_SM_1000_NS12placeholders2_7E - _ZN34_INTERNAL_a15cba7d_4_k_cu_d7ef85f44cuda3std6ranges3__45__cpo4cendE)
_ZN34_INTERNAL_a15cba7d_4_k_cu_d7ef85f44cuda3std6ranges3__45__cpo4cendE:
	.zero		1
	.type		_ZN34_INTERNAL_a15cba7d_4_k_cu_d7ef85f46thrust24THRUST_300001_SM_1000_NS12placeholders2_7E,@object
	.size		_ZN34_INTERNAL_a15cba7d_4_k_cu_d7ef85f46thrust24THRUST_300001_SM_1000_NS12placeholders2_7E,(_ZN34_INTERNAL_a15cba7d_4_k_cu_d7ef85f44cuda3std3__45__cpo5crendE - _ZN34_INTERNAL_a15cba7d_4_k_cu_d7ef85f46thrust24THRUST_300001_SM_1000_NS12placeholders2_7E)
_ZN34_INTERNAL_a15cba7d_4_k_cu_d7ef85f46thrust24THRUST_300001_SM_1000_NS12placeholders2_7E:
	.zero		1
	.type		_ZN34_INTERNAL_a15cba7d_4_k_cu_d7ef85f44cuda3std3__45__cpo5crendE,@object
	.size		_ZN34_INTERNAL_a15cba7d_4_k_cu_d7ef85f44cuda3std3__45__cpo5crendE,(_ZN34_INTERNAL_a15cba7d_4_k_cu_d7ef85f44cuda3std6ranges3__45__cpo4prevE - _ZN34_INTERNAL_a15cba7d_4_k_cu_d7ef85f44cuda3std3__45__cpo5crendE)
_ZN34_INTERNAL_a15cba7d_4_k_cu_d7ef85f44cuda3std3__45__cpo5crendE:
	.zero		1
	.type		_ZN34_INTERNAL_a15cba7d_4_k_cu_d7ef85f44cuda3std6ranges3__45__cpo4prevE,@object
	.size		_ZN34_INTERNAL_a15cba7d_4_k_cu_d7ef85f44cuda3std6ranges3__45__cpo4prevE,(_ZN34_INTERNAL_a15cba7d_4_k_cu_d7ef85f44cuda3std6ranges3__45__cpo9iter_moveE - _ZN34_INTERNAL_a15cba7d_4_k_cu_d7ef85f44cuda3std6ranges3__45__cpo4prevE)
_ZN34_INTERNAL_a15cba7d_4_k_cu_d7ef85f44cuda3std6ranges3__45__cpo4prevE:
	.zero		1
	.type		_ZN34_INTERNAL_a15cba7d_4_k_cu_d7ef85f44cuda3std6ranges3__45__cpo9iter_moveE,@object
	.size		_ZN34_INTERNAL_a15cba7d_4_k_cu_d7ef85f44cuda3std6ranges3__45__cpo9iter_moveE,(_ZN34_INTERNAL_a15cba7d_4_k_cu_d7ef85f46thrust24THRUST_300001_SM_1000_NS6system6detail10sequential3seqE - _ZN34_INTERNAL_a15cba7d_4_k_cu_d7ef85f44cuda3std6ranges3__45__cpo9iter_moveE)
_ZN34_INTERNAL_a15cba7d_4_k_cu_d7ef85f44cuda3std6ranges3__45__cpo9iter_moveE:
	.zero		1
	.type		_ZN34_INTERNAL_a15cba7d_4_k_cu_d7ef85f46thrust24THRUST_300001_SM_1000_NS6system6detail10sequential3seqE,@object
	.size		_ZN34_INTERNAL_a15cba7d_4_k_cu_d7ef85f46thrust24THRUST_300001_SM_1000_NS6system6detail10sequential3seqE,(_ZN34_INTERNAL_a15cba7d_4_k_cu_d7ef85f46thrust24THRUST_300001_SM_1000_NS12placeholders2_9E - _ZN34_INTERNAL_a15cba7d_4_k_cu_d7ef85f46thrust24THRUST_300001_SM_1000_NS6system6detail10sequential3seqE)
_ZN34_INTERNAL_a15cba7d_4_k_cu_d7ef85f46thrust24THRUST_300001_SM_1000_NS6system6detail10sequential3seqE:
	.zero		1
	.type		_ZN34_INTERNAL_a15cba7d_4_k_cu_d7ef85f46thrust24THRUST_300001_SM_1000_NS12placeholders2_9E,@object
	.size		_ZN34_INTERNAL_a15cba7d_4_k_cu_d7ef85f46thrust24THRUST_300001_SM_1000_NS12placeholders2_9E,(_ZN34_INTERNAL_a15cba7d_4_k_cu_d7ef85f44cuda3std3__419piecewise_constructE - _ZN34_INTERNAL_a15cba7d_4_k_cu_d7ef85f46thrust24THRUST_300001_SM_1000_NS12placeholders2_9E)
_ZN34_INTERNAL_a15cba7d_4_k_cu_d7ef85f46thrust24THRUST_300001_SM_1000_NS12placeholders2_9E:
	.zero		1
	.type		_ZN34_INTERNAL_a15cba7d_4_k_cu_d7ef85f44cuda3std3__419piecewise_constructE,@object
	.size		_ZN34_INTERNAL_a15cba7d_4_k_cu_d7ef85f44cuda3std3__419piecewise_constructE,(_ZN34_INTERNAL_a15cba7d_4_k_cu_d7ef85f44cuda3std6ranges3__45__cpo5cdataE - _ZN34_INTERNAL_a15cba7d_4_k_cu_d7ef85f44cuda3std3__419piecewise_constructE)
_ZN34_INTERNAL_a15cba7d_4_k_cu_d7ef85f44cuda3std3__419piecewise_constructE:
	.zero		1
	.type		_ZN34_INTERNAL_a15cba7d_4_k_cu_d7ef85f44cuda3std6ranges3__45__cpo5cdataE,@object
	.size		_ZN34_INTERNAL_a15cba7d_4_k_cu_d7ef85f44cuda3std6ranges3__45__cpo5cdataE,(_ZN34_INTERNAL_a15cba7d_4_k_cu_d7ef85f46thrust24THRUST_300001_SM_1000_NS12placeholders2_1E - _ZN34_INTERNAL_a15cba7d_4_k_cu_d7ef85f44cuda3std6ranges3__45__cpo5cdataE)
_ZN34_INTERNAL_a15cba7d_4_k_cu_d7ef85f44cuda3std6ranges3__45__cpo5cdataE:
	.zero		1
	.type		_ZN34_INTERNAL_a15cba7d_4_k_cu_d7ef85f46thrust24THRUST_300001_SM_1000_NS12placeholders2_1E,@object
	.size		_ZN34_INTERNAL_a15cba7d_4_k_cu_d7ef85f46thrust24THRUST_300001_SM_1000_NS12placeholders2_1E,(_ZN34_INTERNAL_a15cba7d_4_k_cu_d7ef85f44cuda3std3__45__cpo3endE - _ZN34_INTERNAL_a15cba7d_4_k_cu_d7ef85f46thrust24THRUST_300001_SM_1000_NS12placeholders2_1E)
_ZN34_INTERNAL_a15cba7d_4_k_cu_d7ef85f46thrust24THRUST_300001_SM_1000_NS12placeholders2_1E:
	.zero		1
	.type		_ZN34_INTERNAL_a15cba7d_4_k_cu_d7ef85f44cuda3std3__45__cpo3endE,@object
	.size		_ZN34_INTERNAL_a15cba7d_4_k_cu_d7ef85f44cuda3std3__45__cpo3endE,(_ZN34_INTERNAL_a15cba7d_4_k_cu_d7ef85f44cuda3std6ranges3__45__cpo3endE - _ZN34_INTERNAL_a15cba7d_4_k_cu_d7ef85f44cuda3std3__45__cpo3endE)
_ZN34_INTERNAL_a15cba7d_4_k_cu_d7ef85f44cuda3std3__45__cpo3endE:
	.zero		1
	.type		_ZN34_INTERNAL_a15cba7d_4_k_cu_d7ef85f44cuda3std6ranges3__45__cpo3endE,@object
	.size		_ZN34_INTERNAL_a15cba7d_4_k_cu_d7ef85f44cuda3std6ranges3__45__cpo3endE,(_ZN34_INTERNAL_a15cba7d_4_k_cu_d7ef85f46thrust24THRUST_300001_SM_1000_NS12placeholders2_5E - _ZN34_INTERNAL_a15cba7d_4_k_cu_d7ef85f44cuda3std6ranges3__45__cpo3endE)
_ZN34_INTERNAL_a15cba7d_4_k_cu_d7ef85f44cuda3std6ranges3__45__cpo3endE:
	.zero		1
	.type		_ZN34_INTERNAL_a15cba7d_4_k_cu_d7ef85f46thrust24THRUST_300001_SM_1000_NS12placeholders2_5E,@object
	.size		_ZN34_INTERNAL_a15cba7d_4_k_cu_d7ef85f46thrust24THRUST_300001_SM_1000_NS12placeholders2_5E,(_ZN34_INTERNAL_a15cba7d_4_k_cu_d7ef85f44cuda3std3__45__cpo4rendE - _ZN34_INTERNAL_a15cba7d_4_k_cu_d7ef85f46thrust24THRUST_300001_SM_1000_NS12placeholders2_5E)
_ZN34_INTERNAL_a15cba7d_4_k_cu_d7ef85f46thrust24THRUST_300001_SM_1000_NS12placeholders2_5E:
	.zero		1
	.type		_ZN34_INTERNAL_a15cba7d_4_k_cu_d7ef85f44cuda3std3__45__cpo4rendE,@object
	.size		_ZN34_INTERNAL_a15cba7d_4_k_cu_d7ef85f44cuda3std3__45__cpo4rendE,(_ZN34_INTERNAL_a15cba7d_4_k_cu_d7ef85f44cuda3std6ranges3__45__cpo9iter_swapE - _ZN34_INTERNAL_a15cba7d_4_k_cu_d7ef85f44cuda3std3__45__cpo4rendE)
_ZN34_INTERNAL_a15cba7d_4_k_cu_d7ef85f44cuda3std3__45__cpo4rendE:
	.zero		1
	.type		_ZN34_INTERNAL_a15cba7d_4_k_cu_d7ef85f44cuda3std6ranges3__45__cpo9iter_swapE,@object
	.size		_ZN34_INTERNAL_a15cba7d_4_k_cu_d7ef85f44cuda3std6ranges3__45__cpo9iter_swapE,(_ZN34_INTERNAL_a15cba7d_4_k_cu_d7ef85f44cuda3std3__48unexpectE - _ZN34_INTERNAL_a15cba7d_4_k_cu_d7ef85f44cuda3std6ranges3__45__cpo9iter_swapE)
_ZN34_INTERNAL_a15cba7d_4_k_cu_d7ef85f44cuda3std6ranges3__45__cpo9iter_swapE:
	.zero		1
	.type		_ZN34_INTERNAL_a15cba7d_4_k_cu_d7ef85f44cuda3std3__48unexpectE,@object
	.size		_ZN34_INTERNAL_a15cba7d_4_k_cu_d7ef85f44cuda3std3__48unexpectE,(_ZN34_INTERNAL_a15cba7d_4_k_cu_d7ef85f46thrust24THRUST_300001_SM_1000_NS8cuda_cub3parE - _ZN34_INTERNAL_a15cba7d_4_k_cu_d7ef85f44cuda3std3__48unexpectE)
_ZN34_INTERNAL_a15cba7d_4_k_cu_d7ef85f44cuda3std3__48unexpectE:
	.zero		1
	.type		_ZN34_INTERNAL_a15cba7d_4_k_cu_d7ef85f46thrust24THRUST_300001_SM_1000_NS8cuda_cub3parE,@object
	.size		_ZN34_INTERNAL_a15cba7d_4_k_cu_d7ef85f46thrust24THRUST_300001_SM_1000_NS8cuda_cub3parE,(.L_38 - _ZN34_INTERNAL_a15cba7d_4_k_cu_d7ef85f46thrust24THRUST_300001_SM_1000_NS8cuda_cub3parE)
_ZN34_INTERNAL_a15cba7d_4_k_cu_d7ef85f46thrust24THRUST_300001_SM_1000_NS8cuda_cub3parE:
	.zero		1
.L_38:


//--------------------- .nv.shared._Z17persistentThreadsiiPfj --------------------------
	.section	.nv.shared._Z17persistentThreadsiiPfj,"aw",@nobits
	.sectionflags	@""
	.align	16
.nv.shared._Z17persistentThreadsiiPfj:
	.zero		1040


//--------------------- .nv.constant0._ZN3cub18CUB_300001_SM_10006detail11EmptyKernelIvEEvv --------------------------
	.section	.nv.constant0._ZN3cub18CUB_300001_SM_10006detail11EmptyKernelIvEEvv,"a",@progbits
	.sectionflags	@""
	.align	4
.nv.constant0._ZN3cub18CUB_300001_SM_10006detail11EmptyKernelIvEEvv:
	.zero		896


//--------------------- .nv.constant0._Z17persistentThreadsiiPfj --------------------------
	.section	.nv.constant0._Z17persistentThreadsiiPfj,"a",@progbits
	.sectionflags	@""
	.align	4
.nv.constant0._Z17persistentThreadsiiPfj:
	.zero		916


//--------------------- SYMBOLS --------------------------

	.type		.nv.reservedSmem.offset0,@object
	.size		.nv.reservedSmem.offset0,0x4
	.type		.nv.reservedSmem.cap,@object
	.size		.nv.reservedSmem.cap,0x4
	.type		vprintf,@function
	.type		malloc,@function
	.type		free,@function
